// auto-generated by cutlass_sweep.conv — config: {"arch": "sm_90", "cluster_m": 2, "cluster_n": 1, "conv_kind": "wgrad", "dtype": "fp16", "ndim": 3, "tile_k": 32, "tile_m": 128, "tile_n": 128}
#include "cutlass/cutlass.h"
#include "cute/tensor.hpp"
#include "cutlass/kernel_hardware_info.hpp"
#include "cutlass/conv/convolution.h"
#include "cutlass/conv/dispatch_policy.hpp"
#include "cutlass/conv/collective/collective_builder.hpp"
#include "cutlass/conv/kernel/conv_universal.hpp"
#include "cutlass/conv/device/conv_universal_adapter.hpp"
#include "cutlass/epilogue/collective/collective_builder.hpp"

using namespace cute;
using Elem = cutlass::half_t;
using Acc  = float;
using LayoutAB = cutlass::layout::TensorNDHWC;
using LayoutC  = cutlass::layout::TensorKCSRT;
constexpr auto ConvOp = cutlass::conv::Operator::kWgrad;
using TileShape    = Shape<_128, Shape<_128>, Shape<_32>>;
using ClusterShape = Shape<_2, _1, _1>;

using CollectiveEpilogue = typename cutlass::epilogue::collective::CollectiveBuilder<
    cutlass::arch::Sm90, cutlass::arch::OpClassTensorOp,
    TileShape, ClusterShape,
    cutlass::epilogue::collective::EpilogueTileAuto,
    Acc, Acc,
    Elem, LayoutC, 128 / cutlass::sizeof_bits<Elem>::value,
    Elem, LayoutC, 128 / cutlass::sizeof_bits<Elem>::value,
    cutlass::epilogue::collective::EpilogueScheduleAuto
  >::CollectiveOp;

using CollectiveMainloop = typename cutlass::conv::collective::CollectiveBuilder<
    cutlass::arch::Sm90, cutlass::arch::OpClassTensorOp, ConvOp,
    Elem, LayoutAB, 128 / cutlass::sizeof_bits<Elem>::value,
    Elem, LayoutAB, 128 / cutlass::sizeof_bits<Elem>::value,
    Acc,
    TileShape, ClusterShape,
    cutlass::conv::collective::StageCountAutoCarveout<
        static_cast<int>(sizeof(typename CollectiveEpilogue::SharedStorage))>,
    cutlass::conv::collective::KernelScheduleAuto
  >::CollectiveOp;

using ProblemShape = cutlass::conv::ConvProblemShape<
    ConvOp, CollectiveMainloop::DispatchPolicy::NumSpatialDimensions>;
using ConvKernel = cutlass::conv::kernel::ConvUniversal<
    ProblemShape, CollectiveMainloop, CollectiveEpilogue>;
using Conv = cutlass::conv::device::ConvUniversalAdapter<ConvKernel>;

auto* _anchor = &cutlass::device_kernel<ConvKernel>;


// ===== COMPILED SASS (sm_90a) =====

	.target	sm_90a

	.elftype	@"ET_EXEC"


//--------------------- .note.nv.tkinfo           --------------------------
	.section	.note.nv.tkinfo,"",@"SHT_NOTE"
	.sectionflags	@"SHF_NOTE_NV_TKINFO"
	.tkinfo
        /*0018*/ 	.word	0x00000002
        /*0030*/ 	.string	""
        /*0030*/ 	.string	"ptxas"
        /*0030*/ 	.string	"Cuda compilation tools, release 13.0, V13.0.88"
        /*0030*/ 	.string	"Build cuda_13.0.r13.0/compiler.36424714_0"
        /*0030*/ 	.string	"-arch sm_90a -m 64 "



//--------------------- .note.nv.cuinfo           --------------------------
	.section	.note.nv.cuinfo,"",@"SHT_NOTE"
	.sectionflags	@"SHF_NOTE_NV_CUINFO"
        /*0018*/ 	.short	0x0002
        /*001a*/ 	.short	0x005a
        /*001c*/ 	.short	0x0082
	.zero		2


//--------------------- .nv.info                  --------------------------
	.section	.nv.info,"",@"SHT_CUDA_INFO"
	.align	4


	//----- nvinfo : EIATTR_REGCOUNT
	.align		4
        /*0000*/ 	.byte	0x04, 0x2f
        /*0002*/ 	.short	(.L_12 - .L_11)
	.align		4
.L_11:
        /*0004*/ 	.word	index@(_ZN7cutlass13device_kernelINS_4conv6kernel13ConvUniversalINS1_16ConvProblemShapeILNS1_8OperatorE2ELi3EEENS1_10collective14CollectiveConvINS1_46MainloopSm90TmaGmmaWarpSpecializedImplicitGemmILS5_2ELi14ELi3EN4cute5tupleIJNSA_1CILi2EEENSC_ILi1EEESE_EEENS1_36KernelImplicitTmaWarpSpecializedSm90ELi1EEENSB_IJNSC_ILi128EEENSB_IJSI_EEENSB_IJNSC_ILi32EEEEEEEEENS_6half_tESN_NSA_8TiledMMAINSA_8MMA_AtomIJNSA_4SM904GMMA26MMA_64x128x16_F32F16F16_SSILNSR_5MajorE1ELST_1ELNSR_7ScaleInE1ELSU_1EEEEEENSA_6LayoutINSB_IJSE_SE_SE_EEENSB_IJNSC_ILi0EEESZ_SZ_EEEEENSB_IJNSA_10UnderscoreES12_S12_EEEEENS7_6detail26Sm90ImplicitGemmTileTraitsINSA_13SM90_TMA_LOADENSA_14ComposedLayoutINSA_7SwizzleILi3ELi4ELi3EEENSA_18smem_ptr_flag_bitsILi16EEENSX_INSB_IJNSB_IJNSC_ILi64EEESD_EEENSB_IJNSC_ILi8EEENSC_ILi4EEEEEENSB_IJSE_NSC_ILi14EEEEEEEEENSB_IJNSB_IJSE_NSC_ILi2048EEEEEENSB_IJS1D_NSC_ILi512EEEEEENSB_IJSZ_NSC_ILi4096EEEEEEEEEEEEEvEENS16_INSA_30SM90_TMA_LOAD_IM2COL_MULTICASTES1T_vEEEENS_8epilogue10collective6detail29Sm90TmaWarpSpecializedAdapterINS1Z_15DefaultEpilogueISN_NSB_IJlNSB_IJSE_lllEEESZ_EEES24_NS1Y_6thread17LinearCombinationISN_Li1EffLNS25_9ScaleType4KindE0ELNS_15FloatRoundStyleE2ESN_EENS_4gemm15EpilogueDefaultEEEEEvvEEEEvNT_6ParamsE)
        /*0008*/ 	.word	0x000000ac


	//----- nvinfo : EIATTR_FRAME_SIZE
	.align		4
.L_12:
        /*000c*/ 	.byte	0x04, 0x11
        /*000e*/ 	.short	(.L_14 - .L_13)
	.align		4
.L_13:
        /*0010*/ 	.word	index@(_ZN7cutlass13device_kernelINS_4conv6kernel13ConvUniversalINS1_16ConvProblemShapeILNS1_8OperatorE2ELi3EEENS1_10collective14CollectiveConvINS1_46MainloopSm90TmaGmmaWarpSpecializedImplicitGemmILS5_2ELi14ELi3EN4cute5tupleIJNSA_1CILi2EEENSC_ILi1EEESE_EEENS1_36KernelImplicitTmaWarpSpecializedSm90ELi1EEENSB_IJNSC_ILi128EEENSB_IJSI_EEENSB_IJNSC_ILi32EEEEEEEEENS_6half_tESN_NSA_8TiledMMAINSA_8MMA_AtomIJNSA_4SM904GMMA26MMA_64x128x16_F32F16F16_SSILNSR_5MajorE1ELST_1ELNSR_7ScaleInE1ELSU_1EEEEEENSA_6LayoutINSB_IJSE_SE_SE_EEENSB_IJNSC_ILi0EEESZ_SZ_EEEEENSB_IJNSA_10UnderscoreES12_S12_EEEEENS7_6detail26Sm90ImplicitGemmTileTraitsINSA_13SM90_TMA_LOADENSA_14ComposedLayoutINSA_7SwizzleILi3ELi4ELi3EEENSA_18smem_ptr_flag_bitsILi16EEENSX_INSB_IJNSB_IJNSC_ILi64EEESD_EEENSB_IJNSC_ILi8EEENSC_ILi4EEEEEENSB_IJSE_NSC_ILi14EEEEEEEEENSB_IJNSB_IJSE_NSC_ILi2048EEEEEENSB_IJS1D_NSC_ILi512EEEEEENSB_IJSZ_NSC_ILi4096EEEEEEEEEEEEEvEENS16_INSA_30SM90_TMA_LOAD_IM2COL_MULTICASTES1T_vEEEENS_8epilogue10collective6detail29Sm90TmaWarpSpecializedAdapterINS1Z_15DefaultEpilogueISN_NSB_IJlNSB_IJSE_lllEEESZ_EEES24_NS1Y_6thread17LinearCombinationISN_Li1EffLNS25_9ScaleType4KindE0ELNS_15FloatRoundStyleE2ESN_EENS_4gemm15EpilogueDefaultEEEEEvvEEEEvNT_6ParamsE)
        /*0014*/ 	.word	0x00000000


	//----- nvinfo : EIATTR_MIN_STACK_SIZE
	.align		4
.L_14:
        /*0018*/ 	.byte	0x04, 0x12
        /*001a*/ 	.short	(.L_16 - .L_15)
	.align		4
.L_15:
        /*001c*/ 	.word	index@(_ZN7cutlass13device_kernelINS_4conv6kernel13ConvUniversalINS1_16ConvProblemShapeILNS1_8OperatorE2ELi3EEENS1_10collective14CollectiveConvINS1_46MainloopSm90TmaGmmaWarpSpecializedImplicitGemmILS5_2ELi14ELi3EN4cute5tupleIJNSA_1CILi2EEENSC_ILi1EEESE_EEENS1_36KernelImplicitTmaWarpSpecializedSm90ELi1EEENSB_IJNSC_ILi128EEENSB_IJSI_EEENSB_IJNSC_ILi32EEEEEEEEENS_6half_tESN_NSA_8TiledMMAINSA_8MMA_AtomIJNSA_4SM904GMMA26MMA_64x128x16_F32F16F16_SSILNSR_5MajorE1ELST_1ELNSR_7ScaleInE1ELSU_1EEEEEENSA_6LayoutINSB_IJSE_SE_SE_EEENSB_IJNSC_ILi0EEESZ_SZ_EEEEENSB_IJNSA_10UnderscoreES12_S12_EEEEENS7_6detail26Sm90ImplicitGemmTileTraitsINSA_13SM90_TMA_LOADENSA_14ComposedLayoutINSA_7SwizzleILi3ELi4ELi3EEENSA_18smem_ptr_flag_bitsILi16EEENSX_INSB_IJNSB_IJNSC_ILi64EEESD_EEENSB_IJNSC_ILi8EEENSC_ILi4EEEEEENSB_IJSE_NSC_ILi14EEEEEEEEENSB_IJNSB_IJSE_NSC_ILi2048EEEEEENSB_IJS1D_NSC_ILi512EEEEEENSB_IJSZ_NSC_ILi4096EEEEEEEEEEEEEvEENS16_INSA_30SM90_TMA_LOAD_IM2COL_MULTICASTES1T_vEEEENS_8epilogue10collective6detail29Sm90TmaWarpSpecializedAdapterINS1Z_15DefaultEpilogueISN_NSB_IJlNSB_IJSE_lllEEESZ_EEES24_NS1Y_6thread17LinearCombinationISN_Li1EffLNS25_9ScaleType4KindE0ELNS_15FloatRoundStyleE2ESN_EENS_4gemm15EpilogueDefaultEEEEEvvEEEEvNT_6ParamsE)
        /*0020*/ 	.word	0x00000000
.L_16:


//--------------------- .nv.compat                --------------------------
	.section	.nv.compat,"",@"SHT_CUDA_COMPAT_INFO"
	.align	4
        /*0000*/ 	.byte	0x02, 0x09, 0x01, 0x00, 0x02, 0x02, 0x04, 0x00, 0x02, 0x05, 0x05, 0x00, 0x03, 0x07, 0x01, 0x01
        /*0010*/ 	.byte	0x02, 0x03, 0x01, 0x00, 0x02, 0x06, 0x01, 0x00, 0x04, 0x0b, 0x08, 0x00, 0x00, 0x00, 0x00, 0x00
        /*0020*/ 	.byte	0x00, 0x00, 0x00, 0x00


//--------------------- .nv.info._ZN7cutlass13device_kernelINS_4conv6kernel13ConvUniversalINS1_16ConvProblemShapeILNS1_8OperatorE2ELi3EEENS1_10collective14CollectiveConvINS1_46MainloopSm90TmaGmmaWarpSpecializedImplicitGemmILS5_2ELi14ELi3EN4cute5tupleIJNSA_1CILi2EEENSC_ILi1EEESE_EEENS1_36KernelImplicitTmaWarpSpecializedSm90ELi1EEENSB_IJNSC_ILi128EEENSB_IJSI_EEENSB_IJNSC_ILi32EEEEEEEEENS_6half_tESN_NSA_8TiledMMAINSA_8MMA_AtomIJNSA_4SM904GMMA26MMA_64x128x16_F32F16F16_SSILNSR_5MajorE1ELST_1ELNSR_7ScaleInE1ELSU_1EEEEEENSA_6LayoutINSB_IJSE_SE_SE_EEENSB_IJNSC_ILi0EEESZ_SZ_EEEEENSB_IJNSA_10UnderscoreES12_S12_EEEEENS7_6detail26Sm90ImplicitGemmTileTraitsINSA_13SM90_TMA_LOADENSA_14ComposedLayoutINSA_7SwizzleILi3ELi4ELi3EEENSA_18smem_ptr_flag_bitsILi16EEENSX_INSB_IJNSB_IJNSC_ILi64EEESD_EEENSB_IJNSC_ILi8EEENSC_ILi4EEEEEENSB_IJSE_NSC_ILi14EEEEEEEEENSB_IJNSB_IJSE_NSC_ILi2048EEEEEENSB_IJS1D_NSC_ILi512EEEEEENSB_IJSZ_NSC_ILi4096EEEEEEEEEEEEEvEENS16_INSA_30SM90_TMA_LOAD_IM2COL_MULTICASTES1T_vEEEENS_8epilogue10collective6detail29Sm90TmaWarpSpecializedAdapterINS1Z_15DefaultEpilogueISN_NSB_IJlNSB_IJSE_lllEEESZ_EEES24_NS1Y_6thread17LinearCombinationISN_Li1EffLNS25_9ScaleType4KindE0ELNS_15FloatRoundStyleE2ESN_EENS_4gemm15EpilogueDefaultEEEEEvvEEEEvNT_6ParamsE --------------------------
	.section	.nv.info._ZN7cutlass13device_kernelINS_4conv6kernel13ConvUniversalINS1_16ConvProblemShapeILNS1_8OperatorE2ELi3EEENS1_10collective14CollectiveConvINS1_46MainloopSm90TmaGmmaWarpSpecializedImplicitGemmILS5_2ELi14ELi3EN4cute5tupleIJNSA_1CILi2EEENSC_ILi1EEESE_EEENS1_36KernelImplicitTmaWarpSpecializedSm90ELi1EEENSB_IJNSC_ILi128EEENSB_IJSI_EEENSB_IJNSC_ILi32EEEEEEEEENS_6half_tESN_NSA_8TiledMMAINSA_8MMA_AtomIJNSA_4SM904GMMA26MMA_64x128x16_F32F16F16_SSILNSR_5MajorE1ELST_1ELNSR_7ScaleInE1ELSU_1EEEEEENSA_6LayoutINSB_IJSE_SE_SE_EEENSB_IJNSC_ILi0EEESZ_SZ_EEEEENSB_IJNSA_10UnderscoreES12_S12_EEEEENS7_6detail26Sm90ImplicitGemmTileTraitsINSA_13SM90_TMA_LOADENSA_14ComposedLayoutINSA_7SwizzleILi3ELi4ELi3EEENSA_18smem_ptr_flag_bitsILi16EEENSX_INSB_IJNSB_IJNSC_ILi64EEESD_EEENSB_IJNSC_ILi8EEENSC_ILi4EEEEEENSB_IJSE_NSC_ILi14EEEEEEEEENSB_IJNSB_IJSE_NSC_ILi2048EEEEEENSB_IJS1D_NSC_ILi512EEEEEENSB_IJSZ_NSC_ILi4096EEEEEEEEEEEEEvEENS16_INSA_30SM90_TMA_LOAD_IM2COL_MULTICASTES1T_vEEEENS_8epilogue10collective6detail29Sm90TmaWarpSpecializedAdapterINS1Z_15DefaultEpilogueISN_NSB_IJlNSB_IJSE_lllEEESZ_EEES24_NS1Y_6thread17LinearCombinationISN_Li1EffLNS25_9ScaleType4KindE0ELNS_15FloatRoundStyleE2ESN_EENS_4gemm15EpilogueDefaultEEEEEvvEEEEvNT_6ParamsE,"",@"SHT_CUDA_INFO"
	.sectionflags	@""
	.align	4


	//----- nvinfo : EIATTR_CUDA_API_VERSION
	.align		4
        /*0000*/ 	.byte	0x04, 0x37
        /*0002*/ 	.short	(.L_18 - .L_17)
.L_17:
        /*0004*/ 	.word	0x00000082


	//----- nvinfo : EIATTR_KPARAM_INFO
	.align		4
.L_18:
        /*0008*/ 	.byte	0x04, 0x17
        /*000a*/ 	.short	(.L_20 - .L_19)
.L_19:
        /*000c*/ 	.word	0x00000000
        /*0010*/ 	.short	0x0000
        /*0012*/ 	.short	0x0070
        /*0014*/ 	.byte	0x00, 0xf0, 0x01, 0x10


	//----- nvinfo : EIATTR_SPARSE_MMA_MASK
	.align		4
.L_20:
        /*0018*/ 	.byte	0x03, 0x50
        /*001a*/ 	.short	0x0000


	//----- nvinfo : EIATTR_MAXREG_COUNT
	.align		4
        /*001c*/ 	.byte	0x03, 0x1b
        /*001e*/ 	.short	0x00ff


	//----- nvinfo : EIATTR_NUM_BARRIERS
	.align		4
        /*0020*/ 	.byte	0x02, 0x4c
        /*0022*/ 	.byte	0x01
	.zero		1


	//----- nvinfo : EIATTR_MERCURY_ISA_VERSION
	.align		4
        /*0024*/ 	.byte	0x03, 0x5f
        /*0026*/ 	.short	0x0101


	//----- nvinfo : EIATTR_COOP_GROUP_MASK_REGIDS
	.align		4
        /*0028*/ 	.byte	0x04, 0x29
        /*002a*/ 	.short	(.L_22 - .L_21)


	//   ....[0]....
.L_21:
        /*002c*/ 	.word	0xffffffff


	//   ....[1]....
        /*0030*/ 	.word	0xffffffff


	//   ....[2]....
        /*0034*/ 	.word	0xffffffff


	//   ....[3]....
        /*0038*/ 	.word	0xffffffff


	//----- nvinfo : EIATTR_COOP_GROUP_INSTR_OFFSETS
	.align		4
.L_22:
        /*003c*/ 	.byte	0x04, 0x28
        /*003e*/ 	.short	(.L_24 - .L_23)


	//   ....[0]....
.L_23:
        /*0040*/ 	.word	0x00000070


	//   ....[1]....
        /*0044*/ 	.word	0x00000080


	//   ....[2]....
        /*0048*/ 	.word	0x00000140


	//   ....[3]....
        /*004c*/ 	.word	0x00000810


	//----- nvinfo : EIATTR_MBARRIER_INSTR_OFFSETS
	.align		4
.L_24:
        /*0050*/ 	.byte	0x04, 0x39
        /*0052*/ 	.short	(.L_26 - .L_25)


	//   ....[0]....
.L_25:
        /*0054*/ 	.word	0x00000310
        /*0058*/ 	.word	0x000000ff
        /*005c*/ 	.word	0x00038000
        /*0060*/ 	.short	0x0100
        /*0062*/ 	.byte	0x08
	.zero		1


	//   ....[1]....
        /*0064*/ 	.word	0x00000320
        /*0068*/ 	.word	0x000000ff
        /*006c*/ 	.word	0x00038070
        /*0070*/ 	.short	0x0100
        /*0072*/ 	.byte	0x08
	.zero		1


	//   ....[2]....
        /*0074*/ 	.word	0x00000330
        /*0078*/ 	.word	0x000000ff
        /*007c*/ 	.word	0x00038008
        /*0080*/ 	.short	0x0100
        /*0082*/ 	.byte	0x08
	.zero		1


	//   ....[3]....
        /*0084*/ 	.word	0x00000340
        /*0088*/ 	.word	0x000000ff
        /*008c*/ 	.word	0x00038078
        /*0090*/ 	.short	0x0100
        /*0092*/ 	.byte	0x08
	.zero		1


	//   ....[4]....
        /*0094*/ 	.word	0x00000350
        /*0098*/ 	.word	0x000000ff
        /*009c*/ 	.word	0x00038010
        /*00a0*/ 	.short	0x0100
        /*00a2*/ 	.byte	0x08
	.zero		1


	//   ....[5]....
        /*00a4*/ 	.word	0x00000360
        /*00a8*/ 	.word	0x000000ff
        /*00ac*/ 	.word	0x00038080
        /*00b0*/ 	.short	0x0100
        /*00b2*/ 	.byte	0x08
	.zero		1


	//   ....[6]....
        /*00b4*/ 	.word	0x00000370
        /*00b8*/ 	.word	0x000000ff
        /*00bc*/ 	.word	0x00038018
        /*00c0*/ 	.short	0x0100
        /*00c2*/ 	.byte	0x08
	.zero		1


	//   ....[7]....
        /*00c4*/ 	.word	0x00000380
        /*00c8*/ 	.word	0x000000ff
        /*00cc*/ 	.word	0x00038088
        /*00d0*/ 	.short	0x0100
        /*00d2*/ 	.byte	0x08
	.zero		1


	//   ....[8]....
        /*00d4*/ 	.word	0x00000390
        /*00d8*/ 	.word	0x000000ff
        /*00dc*/ 	.word	0x00038020
        /*00e0*/ 	.short	0x0100
        /*00e2*/ 	.byte	0x08
	.zero		1


	//   ....[9]....
        /*00e4*/ 	.word	0x000003a0
        /*00e8*/ 	.word	0x000000ff
        /*00ec*/ 	.word	0x00038090
        /*00f0*/ 	.short	0x0100
        /*00f2*/ 	.byte	0x08
	.zero		1


	//   ....[10]....
        /*00f4*/ 	.word	0x000003b0
        /*00f8*/ 	.word	0x000000ff
        /*00fc*/ 	.word	0x00038028
        /*0100*/ 	.short	0x0100
        /*0102*/ 	.byte	0x08
	.zero		1


	//   ....[11]....
        /*0104*/ 	.word	0x000003c0
        /*0108*/ 	.word	0x000000ff
        /*010c*/ 	.word	0x00038098
        /*0110*/ 	.short	0x0100
        /*0112*/ 	.byte	0x08
	.zero		1


	//   ....[12]....
        /*0114*/ 	.word	0x000003d0
        /*0118*/ 	.word	0x000000ff
        /*011c*/ 	.word	0x00038030
        /*0120*/ 	.short	0x0100
        /*0122*/ 	.byte	0x08
	.zero		1


	//   ....[13]....
        /*0124*/ 	.word	0x000003e0
        /*0128*/ 	.word	0x000000ff
        /*012c*/ 	.word	0x000380a0
        /*0130*/ 	.short	0x0100
        /*0132*/ 	.byte	0x08
	.zero		1


	//   ....[14]....
        /*0134*/ 	.word	0x000003f0
        /*0138*/ 	.word	0x000000ff
        /*013c*/ 	.word	0x00038038
        /*0140*/ 	.short	0x0100
        /*0142*/ 	.byte	0x08
	.zero		1


	//   ....[15]....
        /*0144*/ 	.word	0x00000400
        /*0148*/ 	.word	0x000000ff
        /*014c*/ 	.word	0x000380a8
        /*0150*/ 	.short	0x0100
        /*0152*/ 	.byte	0x08
	.zero		1


	//   ....[16]....
        /*0154*/ 	.word	0x00000410
        /*0158*/ 	.word	0x000000ff
        /*015c*/ 	.word	0x00038040
        /*0160*/ 	.short	0x0100
        /*0162*/ 	.byte	0x08
	.zero		1


	//   ....[17]....
        /*0164*/ 	.word	0x00000420
        /*0168*/ 	.word	0x000000ff
        /*016c*/ 	.word	0x000380b0
        /*0170*/ 	.short	0x0100
        /*0172*/ 	.byte	0x08
	.zero		1


	//   ....[18]....
        /*0174*/ 	.word	0x00000430
        /*0178*/ 	.word	0x000000ff
        /*017c*/ 	.word	0x00038048
        /*0180*/ 	.short	0x0100
        /*0182*/ 	.byte	0x08
	.zero		1


	//   ....[19]....
        /*0184*/ 	.word	0x00000440
        /*0188*/ 	.word	0x000000ff
        /*018c*/ 	.word	0x000380b8
        /*0190*/ 	.short	0x0100
        /*0192*/ 	.byte	0x08
	.zero		1


	//   ....[20]....
        /*0194*/ 	.word	0x00000450
        /*0198*/ 	.word	0x000000ff
        /*019c*/ 	.word	0x00038050
        /*01a0*/ 	.short	0x0100
        /*01a2*/ 	.byte	0x08
	.zero		1


	//   ....[21]....
        /*01a4*/ 	.word	0x00000460
        /*01a8*/ 	.word	0x000000ff
        /*01ac*/ 	.word	0x000380c0
        /*01b0*/ 	.short	0x0100
        /*01b2*/ 	.byte	0x08
	.zero		1


	//   ....[22]....
        /*01b4*/ 	.word	0x00000470
        /*01b8*/ 	.word	0x000000ff
        /*01bc*/ 	.word	0x00038058
        /*01c0*/ 	.short	0x0100
        /*01c2*/ 	.byte	0x08
	.zero		1


	//   ....[23]....
        /*01c4*/ 	.word	0x00000480
        /*01c8*/ 	.word	0x000000ff
        /*01cc*/ 	.word	0x000380c8
        /*01d0*/ 	.short	0x0100
        /*01d2*/ 	.byte	0x08
	.zero		1


	//   ....[24]....
        /*01d4*/ 	.word	0x00000490
        /*01d8*/ 	.word	0x000000ff
        /*01dc*/ 	.word	0x00038060
        /*01e0*/ 	.short	0x0100
        /*01e2*/ 	.byte	0x08
	.zero		1


	//   ....[25]....
        /*01e4*/ 	.word	0x000004a0
        /*01e8*/ 	.word	0x000000ff
        /*01ec*/ 	.word	0x000380d0
        /*01f0*/ 	.short	0x0100
        /*01f2*/ 	.byte	0x08
	.zero		1


	//   ....[26]....
        /*01f4*/ 	.word	0x000004b0
        /*01f8*/ 	.word	0x000000ff
        /*01fc*/ 	.word	0x00038068
        /*0200*/ 	.short	0x0100
        /*0202*/ 	.byte	0x08
	.zero		1


	//   ....[27]....
        /*0204*/ 	.word	0x000004c0
        /*0208*/ 	.word	0x000000ff
        /*020c*/ 	.word	0x000380d8
        /*0210*/ 	.short	0x0100
        /*0212*/ 	.byte	0x08
	.zero		1


	//   ....[28]....
        /*0214*/ 	.word	0x000015a0
        /*0218*/ 	.word	0x00000006
        /*021c*/ 	.word	0x00038000
        /*0220*/ 	.short	0x010a
        /*0222*/ 	.byte	0x3f
	.zero		1


	//   ....[29]....
        /*0224*/ 	.word	0x000018d0
        /*0228*/ 	.word	0x00000008
        /*022c*/ 	.word	0x00038000
        /*0230*/ 	.short	0x010a
        /*0232*/ 	.byte	0x3f
	.zero		1


	//   ....[30]....
        /*0234*/ 	.word	0x00001ab0
        /*0238*/ 	.word	0x00000007
        /*023c*/ 	.word	0x00000000
        /*0240*/ 	.short	0x0101
        /*0242*/ 	.byte	0x3f
	.zero		1


	//   ....[31]....
        /*0244*/ 	.word	0x00001d70
        /*0248*/ 	.word	0x00000003
        /*024c*/ 	.word	0x00000000
        /*0250*/ 	.short	0x0101
        /*0252*/ 	.byte	0x3f
	.zero		1


	//   ....[32]....
        /*0254*/ 	.word	0x0000b2d0
        /*0258*/ 	.word	0x00000008
        /*025c*/ 	.word	0x00038070
        /*0260*/ 	.short	0x010a
        /*0262*/ 	.byte	0x3f
	.zero		1


	//   ....[33]....
        /*0264*/ 	.word	0x0000bbe0
        /*0268*/ 	.word	0x00000004
        /*026c*/ 	.word	0x00000000
        /*0270*/ 	.short	0x010a
        /*0272*/ 	.byte	0x3f
	.zero		1


	//   ....[34]....
        /*0274*/ 	.word	0x0000bc90
        /*0278*/ 	.word	0x00000000
        /*027c*/ 	.word	0x00000000
        /*0280*/ 	.short	0x010a
        /*0282*/ 	.byte	0x3f
	.zero		1


	//   ....[35]....
        /*0284*/ 	.word	0x0000bd40
        /*0288*/ 	.word	0x00000000
        /*028c*/ 	.word	0x00000000
        /*0290*/ 	.short	0x010a
        /*0292*/ 	.byte	0x3f
	.zero		1


	//   ....[36]....
        /*0294*/ 	.word	0x0000bdf0
        /*0298*/ 	.word	0x00000000
        /*029c*/ 	.word	0x00000000
        /*02a0*/ 	.short	0x010a
        /*02a2*/ 	.byte	0x3f
	.zero		1


	//   ....[37]....
        /*02a4*/ 	.word	0x0000bea0
        /*02a8*/ 	.word	0x00000000
        /*02ac*/ 	.word	0x00000000
        /*02b0*/ 	.short	0x010a
        /*02b2*/ 	.byte	0x3f
	.zero		1


	//   ....[38]....
        /*02b4*/ 	.word	0x0000bf50
        /*02b8*/ 	.word	0x00000000
        /*02bc*/ 	.word	0x00000000
        /*02c0*/ 	.short	0x010a
        /*02c2*/ 	.byte	0x3f
	.zero		1


	//   ....[39]....
        /*02c4*/ 	.word	0x0000c000
        /*02c8*/ 	.word	0x00000000
        /*02cc*/ 	.word	0x00000000
        /*02d0*/ 	.short	0x010a
        /*02d2*/ 	.byte	0x3f
	.zero		1


	//   ....[40]....
        /*02d4*/ 	.word	0x0000c0b0
        /*02d8*/ 	.word	0x00000000
        /*02dc*/ 	.word	0x00000000
        /*02e0*/ 	.short	0x010a
        /*02e2*/ 	.byte	0x3f
	.zero		1


	//   ....[41]....
        /*02e4*/ 	.word	0x0000c160
        /*02e8*/ 	.word	0x00000000
        /*02ec*/ 	.word	0x00000000
        /*02f0*/ 	.short	0x010a
        /*02f2*/ 	.byte	0x3f
	.zero		1


	//   ....[42]....
        /*02f4*/ 	.word	0x0000c210
        /*02f8*/ 	.word	0x00000000
        /*02fc*/ 	.word	0x00000000
        /*0300*/ 	.short	0x010a
        /*0302*/ 	.byte	0x3f
	.zero		1


	//   ....[43]....
        /*0304*/ 	.word	0x0000c2c0
        /*0308*/ 	.word	0x00000000
        /*030c*/ 	.word	0x00000000
        /*0310*/ 	.short	0x010a
        /*0312*/ 	.byte	0x3f
	.zero		1


	//   ....[44]....
        /*0314*/ 	.word	0x0000c370
        /*0318*/ 	.word	0x00000000
        /*031c*/ 	.word	0x00000000
        /*0320*/ 	.short	0x010a
        /*0322*/ 	.byte	0x3f
	.zero		1


	//   ....[45]....
        /*0324*/ 	.word	0x0000c420
        /*0328*/ 	.word	0x00000000
        /*032c*/ 	.word	0x00000000
        /*0330*/ 	.short	0x010a
        /*0332*/ 	.byte	0x3f
	.zero		1


	//   ....[46]....
        /*0334*/ 	.word	0x0000c4d0
        /*0338*/ 	.word	0x00000002
        /*033c*/ 	.word	0x00000000
        /*0340*/ 	.short	0x010a
        /*0342*/ 	.byte	0x3f
	.zero		1


	//----- nvinfo : EIATTR_NUM_MBARRIERS
	.align		4
.L_26:
        /*0344*/ 	.byte	0x03, 0x38
        /*0346*/ 	.short	0x001c


	//----- nvinfo : EIATTR_EXIT_INSTR_OFFSETS
	.align		4
        /*0348*/ 	.byte	0x04, 0x1c
        /*034a*/ 	.short	(.L_28 - .L_27)


	//   ....[0]....
.L_27:
        /*034c*/ 	.word	0x000010d0


	//   ....[1]....
        /*0350*/ 	.word	0x00001f50


	//   ....[2]....
        /*0354*/ 	.word	0x00002030


	//   ....[3]....
        /*0358*/ 	.word	0x00002120


	//   ....[4]....
        /*035c*/ 	.word	0x00008660


	//   ....[5]....
        /*0360*/ 	.word	0x00008690


	//   ....[6]....
        /*0364*/ 	.word	0x0000b060


	//   ....[7]....
        /*0368*/ 	.word	0x0000b090


	//   ....[8]....
        /*036c*/ 	.word	0x0000b0b0


	//   ....[9]....
        /*0370*/ 	.word	0x0000baf0


	//   ....[10]....
        /*0374*/ 	.word	0x0000c500


	//----- nvinfo : EIATTR_MAX_THREADS
	.align		4
.L_28:
        /*0378*/ 	.byte	0x04, 0x05
        /*037a*/ 	.short	(.L_30 - .L_29)
.L_29:
        /*037c*/ 	.word	0x00000100
        /*0380*/ 	.word	0x00000001
        /*0384*/ 	.word	0x00000001


	//----- nvinfo : EIATTR_CRS_STACK_SIZE
	.align		4
.L_30:
        /*0388*/ 	.byte	0x04, 0x1e
        /*038a*/ 	.short	(.L_32 - .L_31)
.L_31:
        /*038c*/ 	.word	0x00000000


	//----- nvinfo : EIATTR_CBANK_PARAM_SIZE
	.align		4
.L_32:
        /*0390*/ 	.byte	0x03, 0x19
        /*0392*/ 	.short	0x0470


	//----- nvinfo : EIATTR_PARAM_CBANK
	.align		4
        /*0394*/ 	.byte	0x04, 0x0a
        /*0396*/ 	.short	(.L_34 - .L_33)
	.align		4
.L_33:
        /*0398*/ 	.word	index@(.nv.constant0._ZN7cutlass13device_kernelINS_4conv6kernel13ConvUniversalINS1_16ConvProblemShapeILNS1_8OperatorE2ELi3EEENS1_10collective14CollectiveConvINS1_46MainloopSm90TmaGmmaWarpSpecializedImplicitGemmILS5_2ELi14ELi3EN4cute5tupleIJNSA_1CILi2EEENSC_ILi1EEESE_EEENS1_36KernelImplicitTmaWarpSpecializedSm90ELi1EEENSB_IJNSC_ILi128EEENSB_IJSI_EEENSB_IJNSC_ILi32EEEEEEEEENS_6half_tESN_NSA_8TiledMMAINSA_8MMA_AtomIJNSA_4SM904GMMA26MMA_64x128x16_F32F16F16_SSILNSR_5MajorE1ELST_1ELNSR_7ScaleInE1ELSU_1EEEEEENSA_6LayoutINSB_IJSE_SE_SE_EEENSB_IJNSC_ILi0EEESZ_SZ_EEEEENSB_IJNSA_10UnderscoreES12_S12_EEEEENS7_6detail26Sm90ImplicitGemmTileTraitsINSA_13SM90_TMA_LOADENSA_14ComposedLayoutINSA_7SwizzleILi3ELi4ELi3EEENSA_18smem_ptr_flag_bitsILi16EEENSX_INSB_IJNSB_IJNSC_ILi64EEESD_EEENSB_IJNSC_ILi8EEENSC_ILi4EEEEEENSB_IJSE_NSC_ILi14EEEEEEEEENSB_IJNSB_IJSE_NSC_ILi2048EEEEEENSB_IJS1D_NSC_ILi512EEEEEENSB_IJSZ_NSC_ILi4096EEEEEEEEEEEEEvEENS16_INSA_30SM90_TMA_LOAD_IM2COL_MULTICASTES1T_vEEEENS_8epilogue10collective6detail29Sm90TmaWarpSpecializedAdapterINS1Z_15DefaultEpilogueISN_NSB_IJlNSB_IJSE_lllEEESZ_EEES24_NS1Y_6thread17LinearCombinationISN_Li1EffLNS25_9ScaleType4KindE0ELNS_15FloatRoundStyleE2ESN_EENS_4gemm15EpilogueDefaultEEEEEvvEEEEvNT_6ParamsE)
        /*039c*/ 	.short	0x0210
        /*039e*/ 	.short	0x0470


	//----- nvinfo : EIATTR_SW_WAR
	.align		4
.L_34:
        /*03a0*/ 	.byte	0x04, 0x36
        /*03a2*/ 	.short	(.L_36 - .L_35)
.L_35:
        /*03a4*/ 	.word	0x00000008
.L_36:


//--------------------- .nv.callgraph             --------------------------
	.section	.nv.callgraph,"",@"SHT_CUDA_CALLGRAPH"
	.align	4
	.sectionentsize	8
	.align		4
        /*0000*/ 	.word	0x00000000
	.align		4
        /*0004*/ 	.word	0xffffffff
	.align		4
        /*0008*/ 	.word	0x00000000
	.align		4
        /*000c*/ 	.word	0xfffffffe
	.align		4
        /*0010*/ 	.word	0x00000000
	.align		4
        /*0014*/ 	.word	0xfffffffd
	.align		4
        /*0018*/ 	.word	0x00000000
	.align		4
        /*001c*/ 	.word	0xfffffffc


//--------------------- .nv.constant4             --------------------------
	.section	.nv.constant4,"a",@progbits
	.align	8
	.align		8
.nv.constant4:
        /*0000*/ 	.dword	_ZN39_INTERNAL_f7fbccc3_4_k_cu_823a945a_36334cuda3std3__45__cpo5beginE
	.align		8
        /*0008*/ 	.dword	_ZN39_INTERNAL_f7fbccc3_4_k_cu_823a945a_36334cuda3std3__45__cpo3endE
	.align		8
        /*0010*/ 	.dword	_ZN39_INTERNAL_f7fbccc3_4_k_cu_823a945a_36334cuda3std3__45__cpo6cbeginE
	.align		8
        /*0018*/ 	.dword	_ZN39_INTERNAL_f7fbccc3_4_k_cu_823a945a_36334cuda3std3__45__cpo4cendE
	.align		8
        /*0020*/ 	.dword	_ZN39_INTERNAL_f7fbccc3_4_k_cu_823a945a_36334cuda3std3__441_GLOBAL__N__f7fbccc3_4_k_cu_823a945a_36336ignoreE
	.align		8
        /*0028*/ 	.dword	_ZN39_INTERNAL_f7fbccc3_4_k_cu_823a945a_36334cuda3std3__419piecewise_constructE
	.align		8
        /*0030*/ 	.dword	_ZN39_INTERNAL_f7fbccc3_4_k_cu_823a945a_36334cuda3std3__48in_placeE
	.align		8
        /*0038*/ 	.dword	_ZN39_INTERNAL_f7fbccc3_4_k_cu_823a945a_36334cuda3std6ranges3__45__cpo4swapE
	.align		8
        /*0040*/ 	.dword	_ZN39_INTERNAL_f7fbccc3_4_k_cu_823a945a_36334cuda3std6ranges3__45__cpo9iter_moveE
	.align		8
        /*0048*/ 	.dword	_ZN39_INTERNAL_f7fbccc3_4_k_cu_823a945a_36334cute7productE
	.align		8
        /*0050*/ 	.dword	_ZN39_INTERNAL_f7fbccc3_4_k_cu_823a945a_36334cute1_E


//--------------------- .text._ZN7cutlass13device_kernelINS_4conv6kernel13ConvUniversalINS1_16ConvProblemShapeILNS1_8OperatorE2ELi3EEENS1_10collective14CollectiveConvINS1_46MainloopSm90TmaGmmaWarpSpecializedImplicitGemmILS5_2ELi14ELi3EN4cute5tupleIJNSA_1CILi2EEENSC_ILi1EEESE_EEENS1_36KernelImplicitTmaWarpSpecializedSm90ELi1EEENSB_IJNSC_ILi128EEENSB_IJSI_EEENSB_IJNSC_ILi32EEEEEEEEENS_6half_tESN_NSA_8TiledMMAINSA_8MMA_AtomIJNSA_4SM904GMMA26MMA_64x128x16_F32F16F16_SSILNSR_5MajorE1ELST_1ELNSR_7ScaleInE1ELSU_1EEEEEENSA_6LayoutINSB_IJSE_SE_SE_EEENSB_IJNSC_ILi0EEESZ_SZ_EEEEENSB_IJNSA_10UnderscoreES12_S12_EEEEENS7_6detail26Sm90ImplicitGemmTileTraitsINSA_13SM90_TMA_LOADENSA_14ComposedLayoutINSA_7SwizzleILi3ELi4ELi3EEENSA_18smem_ptr_flag_bitsILi16EEENSX_INSB_IJNSB_IJNSC_ILi64EEESD_EEENSB_IJNSC_ILi8EEENSC_ILi4EEEEEENSB_IJSE_NSC_ILi14EEEEEEEEENSB_IJNSB_IJSE_NSC_ILi2048EEEEEENSB_IJS1D_NSC_ILi512EEEEEENSB_IJSZ_NSC_ILi4096EEEEEEEEEEEEEvEENS16_INSA_30SM90_TMA_LOAD_IM2COL_MULTICASTES1T_vEEEENS_8epilogue10collective6detail29Sm90TmaWarpSpecializedAdapterINS1Z_15DefaultEpilogueISN_NSB_IJlNSB_IJSE_lllEEESZ_EEES24_NS1Y_6thread17LinearCombinationISN_Li1EffLNS25_9ScaleType4KindE0ELNS_15FloatRoundStyleE2ESN_EENS_4gemm15EpilogueDefaultEEEEEvvEEEEvNT_6ParamsE --------------------------
	.section	.text._ZN7cutlass13device_kernelINS_4conv6kernel13ConvUniversalINS1_16ConvProblemShapeILNS1_8OperatorE2ELi3EEENS1_10collective14CollectiveConvINS1_46MainloopSm90TmaGmmaWarpSpecializedImplicitGemmILS5_2ELi14ELi3EN4cute5tupleIJNSA_1CILi2EEENSC_ILi1EEESE_EEENS1_36KernelImplicitTmaWarpSpecializedSm90ELi1EEENSB_IJNSC_ILi128EEENSB_IJSI_EEENSB_IJNSC_ILi32EEEEEEEEENS_6half_tESN_NSA_8TiledMMAINSA_8MMA_AtomIJNSA_4SM904GMMA26MMA_64x128x16_F32F16F16_SSILNSR_5MajorE1ELST_1ELNSR_7ScaleInE1ELSU_1EEEEEENSA_6LayoutINSB_IJSE_SE_SE_EEENSB_IJNSC_ILi0EEESZ_SZ_EEEEENSB_IJNSA_10UnderscoreES12_S12_EEEEENS7_6detail26Sm90ImplicitGemmTileTraitsINSA_13SM90_TMA_LOADENSA_14ComposedLayoutINSA_7SwizzleILi3ELi4ELi3EEENSA_18smem_ptr_flag_bitsILi16EEENSX_INSB_IJNSB_IJNSC_ILi64EEESD_EEENSB_IJNSC_ILi8EEENSC_ILi4EEEEEENSB_IJSE_NSC_ILi14EEEEEEEEENSB_IJNSB_IJSE_NSC_ILi2048EEEEEENSB_IJS1D_NSC_ILi512EEEEEENSB_IJSZ_NSC_ILi4096EEEEEEEEEEEEEvEENS16_INSA_30SM90_TMA_LOAD_IM2COL_MULTICASTES1T_vEEEENS_8epilogue10collective6detail29Sm90TmaWarpSpecializedAdapterINS1Z_15DefaultEpilogueISN_NSB_IJlNSB_IJSE_lllEEESZ_EEES24_NS1Y_6thread17LinearCombinationISN_Li1EffLNS25_9ScaleType4KindE0ELNS_15FloatRoundStyleE2ESN_EENS_4gemm15EpilogueDefaultEEEEEvvEEEEvNT_6ParamsE,"ax",@progbits
	.align	128
.text._ZN7cutlass13device_kernelINS_4conv6kernel13ConvUniversalINS1_16ConvProblemShapeILNS1_8OperatorE2ELi3EEENS1_10collective14CollectiveConvINS1_46MainloopSm90TmaGmmaWarpSpecializedImplicitGemmILS5_2ELi14ELi3EN4cute5tupleIJNSA_1CILi2EEENSC_ILi1EEESE_EEENS1_36KernelImplicitTmaWarpSpecializedSm90ELi1EEENSB_IJNSC_ILi128EEENSB_IJSI_EEENSB_IJNSC_ILi32EEEEEEEEENS_6half_tESN_NSA_8TiledMMAINSA_8MMA_AtomIJNSA_4SM904GMMA26MMA_64x128x16_F32F16F16_SSILNSR_5MajorE1ELST_1ELNSR_7ScaleInE1ELSU_1EEEEEENSA_6LayoutINSB_IJSE_SE_SE_EEENSB_IJNSC_ILi0EEESZ_SZ_EEEEENSB_IJNSA_10UnderscoreES12_S12_EEEEENS7_6detail26Sm90ImplicitGemmTileTraitsINSA_13SM90_TMA_LOADENSA_14ComposedLayoutINSA_7SwizzleILi3ELi4ELi3EEENSA_18smem_ptr_flag_bitsILi16EEENSX_INSB_IJNSB_IJNSC_ILi64EEESD_EEENSB_IJNSC_ILi8EEENSC_ILi4EEEEEENSB_IJSE_NSC_ILi14EEEEEEEEENSB_IJNSB_IJSE_NSC_ILi2048EEEEEENSB_IJS1D_NSC_ILi512EEEEEENSB_IJSZ_NSC_ILi4096EEEEEEEEEEEEEvEENS16_INSA_30SM90_TMA_LOAD_IM2COL_MULTICASTES1T_vEEEENS_8epilogue10collective6detail29Sm90TmaWarpSpecializedAdapterINS1Z_15DefaultEpilogueISN_NSB_IJlNSB_IJSE_lllEEESZ_EEES24_NS1Y_6thread17LinearCombinationISN_Li1EffLNS25_9ScaleType4KindE0ELNS_15FloatRoundStyleE2ESN_EENS_4gemm15EpilogueDefaultEEEEEvvEEEEvNT_6ParamsE:
        .type           _ZN7cutlass13device_kernelINS_4conv6kernel13ConvUniversalINS1_16ConvProblemShapeILNS1_8OperatorE2ELi3EEENS1_10collective14CollectiveConvINS1_46MainloopSm90TmaGmmaWarpSpecializedImplicitGemmILS5_2ELi14ELi3EN4cute5tupleIJNSA_1CILi2EEENSC_ILi1EEESE_EEENS1_36KernelImplicitTmaWarpSpecializedSm90ELi1EEENSB_IJNSC_ILi128EEENSB_IJSI_EEENSB_IJNSC_ILi32EEEEEEEEENS_6half_tESN_NSA_8TiledMMAINSA_8MMA_AtomIJNSA_4SM904GMMA26MMA_64x128x16_F32F16F16_SSILNSR_5MajorE1ELST_1ELNSR_7ScaleInE1ELSU_1EEEEEENSA_6LayoutINSB_IJSE_SE_SE_EEENSB_IJNSC_ILi0EEESZ_SZ_EEEEENSB_IJNSA_10UnderscoreES12_S12_EEEEENS7_6detail26Sm90ImplicitGemmTileTraitsINSA_13SM90_TMA_LOADENSA_14ComposedLayoutINSA_7SwizzleILi3ELi4ELi3EEENSA_18smem_ptr_flag_bitsILi16EEENSX_INSB_IJNSB_IJNSC_ILi64EEESD_EEENSB_IJNSC_ILi8EEENSC_ILi4EEEEEENSB_IJSE_NSC_ILi14EEEEEEEEENSB_IJNSB_IJSE_NSC_ILi2048EEEEEENSB_IJS1D_NSC_ILi512EEEEEENSB_IJSZ_NSC_ILi4096EEEEEEEEEEEEEvEENS16_INSA_30SM90_TMA_LOAD_IM2COL_MULTICASTES1T_vEEEENS_8epilogue10collective6detail29Sm90TmaWarpSpecializedAdapterINS1Z_15DefaultEpilogueISN_NSB_IJlNSB_IJSE_lllEEESZ_EEES24_NS1Y_6thread17LinearCombinationISN_Li1EffLNS25_9ScaleType4KindE0ELNS_15FloatRoundStyleE2ESN_EENS_4gemm15EpilogueDefaultEEEEEvvEEEEvNT_6ParamsE,@function
        .size           _ZN7cutlass13device_kernelINS_4conv6kernel13ConvUniversalINS1_16ConvProblemShapeILNS1_8OperatorE2ELi3EEENS1_10collective14CollectiveConvINS1_46MainloopSm90TmaGmmaWarpSpecializedImplicitGemmILS5_2ELi14ELi3EN4cute5tupleIJNSA_1CILi2EEENSC_ILi1EEESE_EEENS1_36KernelImplicitTmaWarpSpecializedSm90ELi1EEENSB_IJNSC_ILi128EEENSB_IJSI_EEENSB_IJNSC_ILi32EEEEEEEEENS_6half_tESN_NSA_8TiledMMAINSA_8MMA_AtomIJNSA_4SM904GMMA26MMA_64x128x16_F32F16F16_SSILNSR_5MajorE1ELST_1ELNSR_7ScaleInE1ELSU_1EEEEEENSA_6LayoutINSB_IJSE_SE_SE_EEENSB_IJNSC_ILi0EEESZ_SZ_EEEEENSB_IJNSA_10UnderscoreES12_S12_EEEEENS7_6detail26Sm90ImplicitGemmTileTraitsINSA_13SM90_TMA_LOADENSA_14ComposedLayoutINSA_7SwizzleILi3ELi4ELi3EEENSA_18smem_ptr_flag_bitsILi16EEENSX_INSB_IJNSB_IJNSC_ILi64EEESD_EEENSB_IJNSC_ILi8EEENSC_ILi4EEEEEENSB_IJSE_NSC_ILi14EEEEEEEEENSB_IJNSB_IJSE_NSC_ILi2048EEEEEENSB_IJS1D_NSC_ILi512EEEEEENSB_IJSZ_NSC_ILi4096EEEEEEEEEEEEEvEENS16_INSA_30SM90_TMA_LOAD_IM2COL_MULTICASTES1T_vEEEENS_8epilogue10collective6detail29Sm90TmaWarpSpecializedAdapterINS1Z_15DefaultEpilogueISN_NSB_IJlNSB_IJSE_lllEEESZ_EEES24_NS1Y_6thread17LinearCombinationISN_Li1EffLNS25_9ScaleType4KindE0ELNS_15FloatRoundStyleE2ESN_EENS_4gemm15EpilogueDefaultEEEEEvvEEEEvNT_6ParamsE,(.L_x_302 - _ZN7cutlass13device_kernelINS_4conv6kernel13ConvUniversalINS1_16ConvProblemShapeILNS1_8OperatorE2ELi3EEENS1_10collective14CollectiveConvINS1_46MainloopSm90TmaGmmaWarpSpecializedImplicitGemmILS5_2ELi14ELi3EN4cute5tupleIJNSA_1CILi2EEENSC_ILi1EEESE_EEENS1_36KernelImplicitTmaWarpSpecializedSm90ELi1EEENSB_IJNSC_ILi128EEENSB_IJSI_EEENSB_IJNSC_ILi32EEEEEEEEENS_6half_tESN_NSA_8TiledMMAINSA_8MMA_AtomIJNSA_4SM904GMMA26MMA_64x128x16_F32F16F16_SSILNSR_5MajorE1ELST_1ELNSR_7ScaleInE1ELSU_1EEEEEENSA_6LayoutINSB_IJSE_SE_SE_EEENSB_IJNSC_ILi0EEESZ_SZ_EEEEENSB_IJNSA_10UnderscoreES12_S12_EEEEENS7_6detail26Sm90ImplicitGemmTileTraitsINSA_13SM90_TMA_LOADENSA_14ComposedLayoutINSA_7SwizzleILi3ELi4ELi3EEENSA_18smem_ptr_flag_bitsILi16EEENSX_INSB_IJNSB_IJNSC_ILi64EEESD_EEENSB_IJNSC_ILi8EEENSC_ILi4EEEEEENSB_IJSE_NSC_ILi14EEEEEEEEENSB_IJNSB_IJSE_NSC_ILi2048EEEEEENSB_IJS1D_NSC_ILi512EEEEEENSB_IJSZ_NSC_ILi4096EEEEEEEEEEEEEvEENS16_INSA_30SM90_TMA_LOAD_IM2COL_MULTICASTES1T_vEEEENS_8epilogue10collective6detail29Sm90TmaWarpSpecializedAdapterINS1Z_15DefaultEpilogueISN_NSB_IJlNSB_IJSE_lllEEESZ_EEES24_NS1Y_6thread17LinearCombinationISN_Li1EffLNS25_9ScaleType4KindE0ELNS_15FloatRoundStyleE2ESN_EENS_4gemm15EpilogueDefaultEEEEEvvEEEEvNT_6ParamsE)
        .other          _ZN7cutlass13device_kernelINS_4conv6kernel13ConvUniversalINS1_16ConvProblemShapeILNS1_8OperatorE2ELi3EEENS1_10collective14CollectiveConvINS1_46MainloopSm90TmaGmmaWarpSpecializedImplicitGemmILS5_2ELi14ELi3EN4cute5tupleIJNSA_1CILi2EEENSC_ILi1EEESE_EEENS1_36KernelImplicitTmaWarpSpecializedSm90ELi1EEENSB_IJNSC_ILi128EEENSB_IJSI_EEENSB_IJNSC_ILi32EEEEEEEEENS_6half_tESN_NSA_8TiledMMAINSA_8MMA_AtomIJNSA_4SM904GMMA26MMA_64x128x16_F32F16F16_SSILNSR_5MajorE1ELST_1ELNSR_7ScaleInE1ELSU_1EEEEEENSA_6LayoutINSB_IJSE_SE_SE_EEENSB_IJNSC_ILi0EEESZ_SZ_EEEEENSB_IJNSA_10UnderscoreES12_S12_EEEEENS7_6detail26Sm90ImplicitGemmTileTraitsINSA_13SM90_TMA_LOADENSA_14ComposedLayoutINSA_7SwizzleILi3ELi4ELi3EEENSA_18smem_ptr_flag_bitsILi16EEENSX_INSB_IJNSB_IJNSC_ILi64EEESD_EEENSB_IJNSC_ILi8EEENSC_ILi4EEEEEENSB_IJSE_NSC_ILi14EEEEEEEEENSB_IJNSB_IJSE_NSC_ILi2048EEEEEENSB_IJS1D_NSC_ILi512EEEEEENSB_IJSZ_NSC_ILi4096EEEEEEEEEEEEEvEENS16_INSA_30SM90_TMA_LOAD_IM2COL_MULTICASTES1T_vEEEENS_8epilogue10collective6detail29Sm90TmaWarpSpecializedAdapterINS1Z_15DefaultEpilogueISN_NSB_IJlNSB_IJSE_lllEEESZ_EEES24_NS1Y_6thread17LinearCombinationISN_Li1EffLNS25_9ScaleType4KindE0ELNS_15FloatRoundStyleE2ESN_EENS_4gemm15EpilogueDefaultEEEEEvvEEEEvNT_6ParamsE,@"STO_CUDA_ENTRY STV_DEFAULT"
_ZN7cutlass13device_kernelINS_4conv6kernel13ConvUniversalINS1_16ConvProblemShapeILNS1_8OperatorE2ELi3EEENS1_10collective14CollectiveConvINS1_46MainloopSm90TmaGmmaWarpSpecializedImplicitGemmILS5_2ELi14ELi3EN4cute5tupleIJNSA_1CILi2EEENSC_ILi1EEESE_EEENS1_36KernelImplicitTmaWarpSpecializedSm90ELi1EEENSB_IJNSC_ILi128EEENSB_IJSI_EEENSB_IJNSC_ILi32EEEEEEEEENS_6half_tESN_NSA_8TiledMMAINSA_8MMA_AtomIJNSA_4SM904GMMA26MMA_64x128x16_F32F16F16_SSILNSR_5MajorE1ELST_1ELNSR_7ScaleInE1ELSU_1EEEEEENSA_6LayoutINSB_IJSE_SE_SE_EEENSB_IJNSC_ILi0EEESZ_SZ_EEEEENSB_IJNSA_10UnderscoreES12_S12_EEEEENS7_6detail26Sm90ImplicitGemmTileTraitsINSA_13SM90_TMA_LOADENSA_14ComposedLayoutINSA_7SwizzleILi3ELi4ELi3EEENSA_18smem_ptr_flag_bitsILi16EEENSX_INSB_IJNSB_IJNSC_ILi64EEESD_EEENSB_IJNSC_ILi8EEENSC_ILi4EEEEEENSB_IJSE_NSC_ILi14EEEEEEEEENSB_IJNSB_IJSE_NSC_ILi2048EEEEEENSB_IJS1D_NSC_ILi512EEEEEENSB_IJSZ_NSC_ILi4096EEEEEEEEEEEEEvEENS16_INSA_30SM90_TMA_LOAD_IM2COL_MULTICASTES1T_vEEEENS_8epilogue10collective6detail29Sm90TmaWarpSpecializedAdapterINS1Z_15DefaultEpilogueISN_NSB_IJlNSB_IJSE_lllEEESZ_EEES24_NS1Y_6thread17LinearCombinationISN_Li1EffLNS25_9ScaleType4KindE0ELNS_15FloatRoundStyleE2ESN_EENS_4gemm15EpilogueDefaultEEEEEvvEEEEvNT_6ParamsE:
[----:B------:R-:W-:Y:S01]  /*0000*/  LDC R1, c[0x0][0x28] ;  /* 0x00000a00ff017b82 */ /* 0x000fe20000000800 */
[----:B------:R-:W0:Y:S01]  /*0010*/  S2R R13, SR_TID.X ;  /* 0x00000000000d7919 */ /* 0x000e220000002100 */
[----:B------:R-:W-:Y:S01]  /*0020*/  ELECT P0, URZ, PT ;  /* 0x00000000003f782f */ /* 0x000fe20003800000 */
[----:B------:R-:W-:Y:S01]  /*0030*/  BSSY B0, `(.L_x_0) ;  /* 0x0000010000007945 */ /* 0x000fe20003800000 */
[----:B------:R-:W1:Y:S01]  /*0040*/  S2R R15, SR_CTAID.X ;  /* 0x00000000000f7919 */ /* 0x000e620000002500 */
[--C-:B0-----:R-:W-:Y:S02]  /*0050*/  SHF.R.U32.HI R0, RZ, 0x5, R13.reuse ;  /* 0x00000005ff007819 */ /* 0x101fe4000001160d */
[----:B------:R-:W-:-:S03]  /*0060*/  SHF.R.U32.HI R3, RZ, 0x7, R13 ;  /* 0x00000007ff037819 */ /* 0x000fc6000001160d */
[----:B------:R-:W0:Y:S04]  /*0070*/  SHFL.IDX PT, R2, R0, RZ, 0x1f ;  /* 0x00001fff00027589 */ /* 0x000e2800000e0000 */
[----:B------:R2:W3:Y:S01]  /*0080*/  SHFL.IDX PT, R8, R3, RZ, 0x1f ;  /* 0x00001fff03087589 */ /* 0x0004e200000e0000 */
[----:B0-----:R-:W-:-:S13]  /*0090*/  ISETP.NE.OR P0, PT, R2, RZ, !P0 ;  /* 0x000000ff0200720c */ /* 0x001fda0004705670 */
[----:B-123--:R-:W-:Y:S05]  /*00a0*/  @P0 BRA `(.L_x_1) ;  /* 0x0000000000200947 */ /* 0x00efea0003800000 */
[----:B------:R-:W-:Y:S02]  /*00b0*/  ULDC.64 UR4, c[0x0][0x198] ;  /* 0x0000660000047ab9 */ /* 0x000fe40000000a00 */
[----:B------:R-:W-:Y:S02]  /*00c0*/  UIADD3 UR6, UP0, UR4, 0xf0, URZ ;  /* 0x000000f004067890 */ /* 0x000fe4000ff1e03f */
[----:B------:R-:W-:Y:S02]  /*00d0*/  UIADD3 UR4, UP1, UR4, 0x1f0, URZ ;  /* 0x000001f004047890 */ /* 0x000fe4000ff3e03f */
[----:B------:R-:W-:Y:S02]  /*00e0*/  UIADD3.X UR7, URZ, UR5, URZ, UP0, !UPT ;  /* 0x000000053f077290 */ /* 0x000fe400087fe43f */
[----:B------:R-:W-:-:S07]  /*00f0*/  UIADD3.X UR5, URZ, UR5, URZ, UP1, !UPT ;  /* 0x000000053f057290 */ /* 0x000fce0008ffe43f */
[----:B------:R0:W-:Y:S02]  /*0100*/  UTMACCTL.PF [UR6] ;  /* 0x00000000060079b9 */ /* 0x0001e40008040000 */
[----:B------:R0:W-:Y:S02]  /*0110*/  UTMACCTL.PF [UR4] ;  /* 0x00000000040079b9 */ /* 0x0001e40008040000 */
[----:B0-----:R-:W-:Y:S01]  /*0120*/  NOP ;  /* 0x0000000000007918 */ /* 0x001fe20000000000 */
.L_x_1:
[----:B------:R-:W-:Y:S05]  /*0130*/  BSYNC B0 ;  /* 0x0000000000007941 */ /* 0x000fea0003800000 */
.L_x_0:
[----:B------:R-:W0:Y:S01]  /*0140*/  SHFL.IDX PT, R0, R0, RZ, 0x1f ;  /* 0x00001fff00007589 */ /* 0x000e2200000e0000 */
[----:B------:R-:W-:Y:S02]  /*0150*/  SHF.R.S32.HI R4, RZ, 0x1f, R13 ;  /* 0x0000001fff047819 */ /* 0x000fe4000001140d */
[----:B------:R-:W-:Y:S01]  /*0160*/  I2FP.F32.U32 R6, R15 ;  /* 0x0000000f00067245 */ /* 0x000fe20000201000 */
[----:B------:R-:W1:Y:S01]  /*0170*/  S2R R16, SR_CTAID.Y ;  /* 0x0000000000107919 */ /* 0x000e620000002600 */
[----:B------:R-:W-:-:S04]  /*0180*/  LEA.HI R4, R4, R13, RZ, 0x7 ;  /* 0x0000000d04047211 */ /* 0x000fc800078f38ff */
[----:B------:R-:W-:-:S05]  /*0190*/  LOP3.LUT R4, R4, 0xffffff80, RZ, 0xc0, !PT ;  /* 0xffffff8004047812 */ /* 0x000fca00078ec0ff */
[----:B------:R-:W-:-:S05]  /*01a0*/  IMAD.IADD R18, R13, 0x1, -R4 ;  /* 0x000000010d127824 */ /* 0x000fca00078e0a04 */
[----:B------:R-:W-:-:S04]  /*01b0*/  SHF.R.S32.HI R3, RZ, 0x1f, R18 ;  /* 0x0000001fff037819 */ /* 0x000fc80000011412 */
[----:B------:R-:W-:Y:S02]  /*01c0*/  LEA.HI R3, R3, R18, RZ, 0x3 ;  /* 0x0000001203037211 */ /* 0x000fe400078f18ff */
[----:B0-----:R-:W-:Y:S02]  /*01d0*/  ISETP.NE.AND P0, PT, R0, RZ, PT ;  /* 0x000000ff0000720c */ /* 0x001fe40003f05270 */
[--C-:B------:R-:W-:Y:S02]  /*01e0*/  SHF.R.S32.HI R4, RZ, 0x3, R3.reuse ;  /* 0x00000003ff047819 */ /* 0x100fe40000011403 */
[----:B------:R-:W-:Y:S02]  /*01f0*/  SHF.R.S32.HI R3, RZ, 0x1f, R3 ;  /* 0x0000001fff037819 */ /* 0x000fe40000011403 */
[----:B------:R-:W-:-:S07]  /*0200*/  SHF.R.S32.HI R5, RZ, 0x1f, R0 ;  /* 0x0000001fff057819 */ /* 0x000fce0000011400 */
[----:B-1----:R-:W-:Y:S05]  /*0210*/  @P0 BRA `(.L_x_2) ;  /* 0x0000000000b40947 */ /* 0x002fea0003800000 */
[----:B------:R-:W-:Y:S01]  /*0220*/  ELECT P0, URZ, PT ;  /* 0x00000000003f782f */ /* 0x000fe20003800000 */
[----:B------:R-:W-:-:S12]  /*0230*/  BSSY B0, `(.L_x_2) ;  /* 0x000002b000007945 */ /* 0x000fd80003800000 */
[----:B------:R-:W-:Y:S05]  /*0240*/  @!P0 BRA `(.L_x_3) ;  /* 0x0000000000a48947 */ /* 0x000fea0003800000 */
[----:B------:R-:W0:Y:S01]  /*0250*/  S2UR UR8, SR_CgaCtaId ;  /* 0x00000000000879c3 */ /* 0x000e220000008800 */
[----:B------:R-:W-:Y:S01]  /*0260*/  UMOV UR4, 0x400 ;  /* 0x0000040000047882 */ /* 0x000fe20000000000 */
[----:B------:R-:W-:Y:S01]  /*0270*/  UMOV UR5, 0x1 ;  /* 0x0000000100057882 */ /* 0x000fe20000000000 */
[----:B------:R-:W-:Y:S02]  /*0280*/  UMOV UR6, 0x2 ;  /* 0x0000000200067882 */ /* 0x000fe40000000000 */
[----:B------:R-:W-:-:S04]  /*0290*/  UIADD3 UR6, -UR6, 0x100000, URZ ;  /* 0x0010000006067890 */ /* 0x000fc8000fffe13f */
[----:B------:R-:W-:Y:S02]  /*02a0*/  USHF.L.U32 UR7, UR6, 0xb, URZ ;  /* 0x0000000b06077899 */ /* 0x000fe4000800063f */
[----:B------:R-:W-:Y:S02]  /*02b0*/  USHF.L.U32 UR6, UR6, 0x1, URZ ;  /* 0x0000000106067899 */ /* 0x000fe4000800063f */
[----:B0-----:R-:W-:Y:S02]  /*02c0*/  ULEA UR8, UR8, UR4, 0x18 ;  /* 0x0000000408087291 */ /* 0x001fe4000f8ec03f */
[----:B------:R-:W-:-:S04]  /*02d0*/  UIADD3 UR4, -UR5, 0x100000, URZ ;  /* 0x0010000005047890 */ /* 0x000fc8000fffe13f */
[----:B------:R-:W-:Y:S02]  /*02e0*/  USHF.L.U32 UR5, UR4, 0xb, URZ ;  /* 0x0000000b04057899 */ /* 0x000fe4000800063f */
[----:B------:R-:W-:Y:S01]  /*02f0*/  USHF.L.U32 UR4, UR4, 0x1, URZ ;  /* 0x0000000104047899 */ /* 0x000fe2000800063f */
[----:B------:R-:W0:Y:S11]  /*0300*/  FENCE.VIEW.ASYNC.S ;  /* 0x00000000000073c6 */ /* 0x000e360000000000 */
[----:B0-----:R0:W1:Y:S01]  /*0310*/  SYNCS.EXCH.64 URZ, [UR8+0x38000], UR4 ;  /* 0x03800004083f75b2 */ /* 0x0010620008000100 */
[----:B------:R0:W2:Y:S01]  /*0320*/  SYNCS.EXCH.64 URZ, [UR8+0x38070], UR6 ;  /* 0x03807006083f75b2 */ /* 0x0000a20008000100 */
[----:B------:R0:W3:Y:S01]  /*0330*/  SYNCS.EXCH.64 URZ, [UR8+0x38008], UR4 ;  /* 0x03800804083f75b2 */ /* 0x0000e20008000100 */
[----:B------:R0:W4:Y:S01]  /*0340*/  SYNCS.EXCH.64 URZ, [UR8+0x38078], UR6 ;  /* 0x03807806083f75b2 */ /* 0x0001220008000100 */
[----:B------:R0:W0:Y:S01]  /*0350*/  SYNCS.EXCH.64 URZ, [UR8+0x38010], UR4 ;  /* 0x03801004083f75b2 */ /* 0x0000220008000100 */
        /* <DEDUP_REMOVED lines=23> */
[----:B-1234-:R-:W-:Y:S01]  /*04d0*/  NOP ;  /* 0x0000000000007918 */ /* 0x01efe20000000000 */
.L_x_3:
[----:B0-----:R-:W-:Y:S05]  /*04e0*/  BSYNC B0 ;  /* 0x0000000000007941 */ /* 0x001fea0003800000 */
.L_x_2:
[----:B------:R-:W-:Y:S01]  /*04f0*/  ULDC UR4, c[0x0][0x150] ;  /* 0x0000540000047ab9 */ /* 0x000fe20000000800 */
[----:B------:R-:W-:Y:S01]  /*0500*/  LEA.HI R3, R3, R4, RZ, 0x2 ;  /* 0x0000000403037211 */ /* 0x000fe200078f10ff */
[----:B------:R-:W-:Y:S01]  /*0510*/  FMUL R6, R6, UR4 ;  /* 0x0000000406067c20 */ /* 0x000fe20008400000 */
[----:B------:R-:W-:Y:S01]  /*0520*/  LEA.HI R5, R5, R0, RZ, 0x2 ;  /* 0x0000000005057211 */ /* 0x000fe200078f10ff */
[----:B------:R-:W-:Y:S01]  /*0530*/  ULDC UR4, c[0x0][0x154] ;  /* 0x0000550000047ab9 */ /* 0x000fe20000000800 */
[----:B------:R-:W-:Y:S01]  /*0540*/  LOP3.LUT R3, R3, 0xfffffffc, RZ, 0xc0, !PT ;  /* 0xfffffffc03037812 */ /* 0x000fe200078ec0ff */
[----:B------:R-:W0:Y:S01]  /*0550*/  LDC R9, c[0x0][0x140] ;  /* 0x00005000ff097b82 */ /* 0x000e220000000800 */
[----:B------:R-:W-:Y:S01]  /*0560*/  LOP3.LUT R5, R5, 0x3ffffffc, RZ, 0xc0, !PT ;  /* 0x3ffffffc05057812 */ /* 0x000fe200078ec0ff */
[----:B------:R-:W1:Y:S01]  /*0570*/  F2I.U32.TRUNC.NTZ R6, R6 ;  /* 0x0000000600067305 */ /* 0x000e62000020f000 */
[----:B------:R-:W-:Y:S01]  /*0580*/  LOP3.LUT P0, RZ, R18, 0x7, RZ, 0xc0, !PT ;  /* 0x0000000712ff7812 */ /* 0x000fe2000780c0ff */
[----:B------:R-:W-:Y:S01]  /*0590*/  IMAD.IADD R3, R4, 0x1, -R3 ;  /* 0x0000000104037824 */ /* 0x000fe200078e0a03 */
[----:B------:R-:W-:Y:S01]  /*05a0*/  I2FP.F32.U32 R4, R16 ;  /* 0x0000001000047245 */ /* 0x000fe20000201000 */
[----:B------:R-:W-:Y:S01]  /*05b0*/  IMAD.IADD R0, R0, 0x1, -R5 ;  /* 0x0000000100007824 */ /* 0x000fe200078e0a05 */
[----:B------:R-:W-:Y:S01]  /*05c0*/  ISETP.NE.AND P3, PT, R8, 0x1, PT ;  /* 0x000000010800780c */ /* 0x000fe20003f65270 */
[----:B------:R-:W-:Y:S01]  /*05d0*/  NOP ;  /* 0x0000000000007918 */ /* 0x000fe20000000000 */
[----:B------:R-:W-:Y:S01]  /*05e0*/  NOP ;  /* 0x0000000000007918 */ /* 0x000fe20000000000 */
[----:B------:R-:W-:-:S02]  /*05f0*/  IMAD R0, R0, 0x4, R3 ;  /* 0x0000000400007824 */ /* 0x000fc400078e0203 */
[----:B------:R-:W-:Y:S01]  /*0600*/  FMUL R7, R4, UR4 ;  /* 0x0000000404077c20 */ /* 0x000fe20008400000 */
[----:B------:R-:W-:Y:S01]  /*0610*/  ULDC UR4, c[0x0][0x144] ;  /* 0x0000510000047ab9 */ /* 0x000fe20000000800 */
[C---:B------:R-:W-:Y:S01]  /*0620*/  IMAD.SHL.U32 R5, R0.reuse, 0x4, RZ ;  /* 0x0000000400057824 */ /* 0x040fe200078e00ff */
[----:B------:R-:W-:Y:S01]  /*0630*/  LEA.HI R3, R0, R0, RZ, 0x1 ;  /* 0x0000000000037211 */ /* 0x000fe200078f08ff */
[----:B-1----:R-:W-:Y:S02]  /*0640*/  IMAD.MOV R4, RZ, RZ, -R6 ;  /* 0x000000ffff047224 */ /* 0x002fe400078e0a06 */
[----:B------:R-:W1:Y:S01]  /*0650*/  F2I.U32.TRUNC.NTZ R7, R7 ;  /* 0x0000000700077305 */ /* 0x000e62000020f000 */
[----:B------:R-:W-:Y:S01]  /*0660*/  LOP3.LUT R3, R3, 0xfffffffe, RZ, 0xc0, !PT ;  /* 0xfffffffe03037812 */ /* 0x000fe200078ec0ff */
[----:B------:R-:W-:Y:S01]  /*0670*/  IMAD R4, R4, UR4, R15 ;  /* 0x0000000404047c24 */ /* 0x000fe2000f8e020f */
[----:B------:R-:W-:-:S03]  /*0680*/  ULDC UR4, c[0x0][0x148] ;  /* 0x0000520000047ab9 */ /* 0x000fc60000000800 */
[----:B------:R-:W-:Y:S01]  /*0690*/  IMAD.IADD R3, R0, 0x1, -R3 ;  /* 0x0000000100037824 */ /* 0x000fe200078e0a03 */
[----:B0-----:R-:W-:-:S04]  /*06a0*/  ISETP.EQ.U32.AND P1, PT, R9, 0x1, PT ;  /* 0x000000010900780c */ /* 0x001fc80003f22070 */
[----:B------:R-:W-:Y:S02]  /*06b0*/  ISETP.NE.AND P4, PT, R3, R4, PT ;  /* 0x000000040300720c */ /* 0x000fe40003f85270 */
[----:B------:R-:W-:Y:S02]  /*06c0*/  SHF.R.S32.HI R3, RZ, 0x1f, R2 ;  /* 0x0000001fff037819 */ /* 0x000fe40000011402 */
[----:B------:R-:W-:Y:S01]  /*06d0*/  LOP3.LUT R4, R0, 0xc, R5, 0x78, !PT ;  /* 0x0000000c00047812 */ /* 0x000fe200078e7805 */
[----:B-1----:R-:W-:Y:S01]  /*06e0*/  IMAD.MOV R5, RZ, RZ, -R7 ;  /* 0x000000ffff057224 */ /* 0x002fe200078e0a07 */
[----:B------:R-:W-:Y:S02]  /*06f0*/  LEA.HI R3, R3, R2, RZ, 0x2 ;  /* 0x0000000203037211 */ /* 0x000fe400078f10ff */
[----:B------:R-:W-:Y:S01]  /*0700*/  ISETP.LT.U32.AND P0, PT, R4, 0x2, !P0 ;  /* 0x000000020400780c */ /* 0x000fe20004701070 */
[----:B------:R-:W-:Y:S01]  /*0710*/  IMAD R7, R5, UR4, R16 ;  /* 0x0000000405077c24 */ /* 0x000fe2000f8e0210 */
[----:B------:R-:W-:-:S03]  /*0720*/  LOP3.LUT R3, R3, 0xfffffffc, RZ, 0xc0, !PT ;  /* 0xfffffffc03037812 */ /* 0x000fc600078ec0ff */
[----:B------:R-:W-:Y:S02]  /*0730*/  @P4 LEA.HI R0, R4, R4, RZ, 0x1 ;  /* 0x0000000404004211 */ /* 0x000fe400078f08ff */
[----:B------:R-:W-:Y:S02]  /*0740*/  IMAD.IADD R5, R2, 0x1, -R3 ;  /* 0x0000000102057824 */ /* 0x000fe400078e0a03 */
[----:B------:R-:W-:-:S03]  /*0750*/  @P4 SHF.R.S32.HI R0, RZ, 0x1, R0 ;  /* 0x00000001ff004819 */ /* 0x000fc60000011400 */
[----:B------:R-:W-:Y:S02]  /*0760*/  LOP3.LUT P2, RZ, R8, R5, RZ, 0xfc, !PT ;  /* 0x0000000508ff7212 */ /* 0x000fe4000784fcff */
[----:B------:R-:W-:Y:S01]  /*0770*/  @P4 ISETP.NE.AND P5, PT, R0, R7, PT ;  /* 0x000000070000420c */ /* 0x000fe20003fa5270 */
[----:B------:R-:W-:Y:S01]  /*0780*/  IMAD.MOV.U32 R0, RZ, RZ, 0x1 ;  /* 0x00000001ff007424 */ /* 0x000fe200078e00ff */
[----:B------:R-:W-:Y:S02]  /*0790*/  SEL R3, RZ, 0x1, P2 ;  /* 0x00000001ff037807 */ /* 0x000fe40001000000 */
[----:B------:R-:W-:Y:S02]  /*07a0*/  SEL R7, RZ, 0x1, !P0 ;  /* 0x00000001ff077807 */ /* 0x000fe40004000000 */
[----:B------:R-:W-:Y:S02]  /*07b0*/  @P4 SEL R0, RZ, 0x1, P5 ;  /* 0x00000001ff004807 */ /* 0x000fe40002800000 */
[----:B------:R-:W-:-:S02]  /*07c0*/  SEL R3, R3, 0x2, P3 ;  /* 0x0000000203037807 */ /* 0x000fc40001800000 */
[----:B------:R-:W-:Y:S01]  /*07d0*/  LOP3.LUT R19, R0, R7, RZ, 0xc0, !PT ;  /* 0x0000000700137212 */ /* 0x000fe200078ec0ff */
[----:B------:R-:W-:Y:S06]  /*07e0*/  @!P1 BRA `(.L_x_4) ;  /* 0x0000000000089947 */ /* 0x000fec0003800000 */
[----:B------:R-:W-:Y:S01]  /*07f0*/  UCGABAR_ARV ;  /* 0x00000000000079c7 */ /* 0x000fe20008000000 */
[----:B------:R-:W-:Y:S05]  /*0800*/  BRA `(.L_x_5) ;  /* 0x0000000000047947 */ /* 0x000fea0003800000 */
.L_x_4:
[----:B------:R-:W-:Y:S01]  /*0810*/  NOP ;  /* 0x0000000000007918 */ /* 0x000fe20000000000 */
.L_x_5:
[----:B------:R-:W-:Y:S01]  /*0820*/  ULDC.64 UR4, c[0x0][0x618] ;  /* 0x0001860000047ab9 */ /* 0x000fe20000000a00 */
[----:B------:R-:W-:Y:S01]  /*0830*/  ULDC.64 UR12, c[0x0][0x208] ;  /* 0x00008200000c7ab9 */ /* 0x000fe20000000a00 */
[----:B------:R-:W-:-:S04]  /*0840*/  ISETP.NE.U32.AND P0, PT, RZ, UR4, PT ;  /* 0x00000004ff007c0c */ /* 0x000fc8000bf05070 */
[----:B------:R-:W-:-:S13]  /*0850*/  ISETP.NE.AND.EX P0, PT, RZ, UR5, PT, P0 ;  /* 0x00000005ff007c0c */ /* 0x000fda000bf05300 */
[----:B------:R-:W-:Y:S05]  /*0860*/  @!P0 BRA `(.L_x_6) ;  /* 0x00000000001c8947 */ /* 0x000fea0003800000 */
[----:B------:R-:W0:Y:S02]  /*0870*/  LDC.64 R6, c[0x0][0x618] ;  /* 0x00018600ff067b82 */ /* 0x000e240000000a00 */
[----:B0-----:R-:W2:Y:S02]  /*0880*/  LDG.E.64 R6, desc[UR12][R6.64] ;  /* 0x0000000c06067981 */ /* 0x001ea4000c1e1b00 */
[----:B--2---:R-:W-:-:S04]  /*0890*/  ISETP.NE.U32.AND P0, PT, R6, RZ, PT ;  /* 0x000000ff0600720c */ /* 0x004fc80003f05070 */
[----:B------:R-:W-:-:S13]  /*08a0*/  ISETP.NE.AND.EX P0, PT, R7, RZ, PT, P0 ;  /* 0x000000ff0700720c */ /* 0x000fda0003f05300 */
[----:B------:R-:W-:Y:S05]  /*08b0*/  @!P0 BRA `(.L_x_6) ;  /* 0x0000000000088947 */ /* 0x000fea0003800000 */
[----:B------:R0:W5:Y:S01]  /*08c0*/  LD.E R0, desc[UR12][R6.64] ;  /* 0x0000000c06007980 */ /* 0x000162000c101900 */
[----:B------:R-:W-:Y:S05]  /*08d0*/  BRA `(.L_x_7) ;  /* 0x0000000000207947 */ /* 0x000fea0003800000 */
.L_x_6:
[----:B------:R-:W-:Y:S02]  /*08e0*/  ULDC.64 UR4, c[0x0][0x608] ;  /* 0x0001820000047ab9 */ /* 0x000fe40000000a00 */
[----:B------:R-:W-:-:S04]  /*08f0*/  ISETP.NE.U32.AND P0, PT, RZ, UR4, PT ;  /* 0x00000004ff007c0c */ /* 0x000fc8000bf05070 */
[----:B------:R-:W-:-:S13]  /*0900*/  ISETP.NE.AND.EX P0, PT, RZ, UR5, PT, P0 ;  /* 0x00000005ff007c0c */ /* 0x000fda000bf05300 */
[----:B------:R-:W-:Y:S05]  /*0910*/  @!P0 BRA `(.L_x_8) ;  /* 0x00000000000c8947 */ /* 0x000fea0003800000 */
[----:B------:R-:W0:Y:S02]  /*0920*/  LDC.64 R6, c[0x0][0x608] ;  /* 0x00018200ff067b82 */ /* 0x000e240000000a00 */
[----:B0-----:R1:W5:Y:S01]  /*0930*/  LDG.E R0, desc[UR12][R6.64] ;  /* 0x0000000c06007981 */ /* 0x001362000c1e1900 */
[----:B------:R-:W-:Y:S05]  /*0940*/  BRA `(.L_x_7) ;  /* 0x0000000000047947 */ /* 0x000fea0003800000 */
.L_x_8:
[----:B------:R-:W2:Y:S02]  /*0950*/  LDC R0, c[0x0][0x600] ;  /* 0x00018000ff007b82 */ /* 0x000ea40000000800 */
.L_x_7:
[----:B------:R-:W-:Y:S02]  /*0960*/  ULDC.64 UR4, c[0x0][0x620] ;  /* 0x0001880000047ab9 */ /* 0x000fe40000000a00 */
[----:B------:R-:W-:-:S04]  /*0970*/  ISETP.NE.U32.AND P0, PT, RZ, UR4, PT ;  /* 0x00000004ff007c0c */ /* 0x000fc8000bf05070 */
[----:B------:R-:W-:-:S13]  /*0980*/  ISETP.NE.AND.EX P0, PT, RZ, UR5, PT, P0 ;  /* 0x00000005ff007c0c */ /* 0x000fda000bf05300 */
[----:B------:R-:W-:Y:S05]  /*0990*/  @!P0 BRA `(.L_x_9) ;  /* 0x00000000001c8947 */ /* 0x000fea0003800000 */
[----:B01----:R-:W0:Y:S02]  /*09a0*/  LDC.64 R6, c[0x0][0x620] ;  /* 0x00018800ff067b82 */ /* 0x003e240000000a00 */
[----:B0-----:R-:W3:Y:S02]  /*09b0*/  LDG.E.64 R6, desc[UR12][R6.64] ;  /* 0x0000000c06067981 */ /* 0x001ee4000c1e1b00 */
[----:B---3--:R-:W-:-:S04]  /*09c0*/  ISETP.NE.U32.AND P0, PT, R6, RZ, PT ;  /* 0x000000ff0600720c */ /* 0x008fc80003f05070 */
[----:B------:R-:W-:-:S13]  /*09d0*/  ISETP.NE.AND.EX P0, PT, R7, RZ, PT, P0 ;  /* 0x000000ff0700720c */ /* 0x000fda0003f05300 */
[----:B------:R-:W-:Y:S05]  /*09e0*/  @!P0 BRA `(.L_x_9) ;  /* 0x0000000000088947 */ /* 0x000fea0003800000 */
[----:B------:R0:W5:Y:S01]  /*09f0*/  LD.E R2, desc[UR12][R6.64] ;  /* 0x0000000c06027980 */ /* 0x000162000c101900 */
[----:B------:R-:W-:Y:S05]  /*0a00*/  BRA `(.L_x_10) ;  /* 0x0000000000207947 */ /* 0x000fea0003800000 */
.L_x_9:
[----:B------:R-:W-:Y:S02]  /*0a10*/  ULDC.64 UR4, c[0x0][0x610] ;  /* 0x0001840000047ab9 */ /* 0x000fe40000000a00 */
[----:B------:R-:W-:-:S04]  /*0a20*/  ISETP.NE.U32.AND P0, PT, RZ, UR4, PT ;  /* 0x00000004ff007c0c */ /* 0x000fc8000bf05070 */
[----:B------:R-:W-:-:S13]  /*0a30*/  ISETP.NE.AND.EX P0, PT, RZ, UR5, PT, P0 ;  /* 0x00000005ff007c0c */ /* 0x000fda000bf05300 */
[----:B------:R-:W-:Y:S05]  /*0a40*/  @!P0 BRA `(.L_x_11) ;  /* 0x00000000000c8947 */ /* 0x000fea0003800000 */
[----:B01----:R-:W0:Y:S02]  /*0a50*/  LDC.64 R6, c[0x0][0x610] ;  /* 0x00018400ff067b82 */ /* 0x003e240000000a00 */
[----:B0-----:R1:W5:Y:S01]  /*0a60*/  LDG.E R2, desc[UR12][R6.64] ;  /* 0x0000000c06027981 */ /* 0x001362000c1e1900 */
[----:B------:R-:W-:Y:S05]  /*0a70*/  BRA `(.L_x_10) ;  /* 0x0000000000047947 */ /* 0x000fea0003800000 */
.L_x_11:
[----:B------:R-:W3:Y:S02]  /*0a80*/  LDC R2, c[0x0][0x604] ;  /* 0x00018100ff027b82 */ /* 0x000ee40000000800 */
.L_x_10:
[----:B01----:R-:W0:Y:S08]  /*0a90*/  LDC R6, c[0x0][0x4d8] ;  /* 0x00013600ff067b82 */ /* 0x003e300000000800 */
[----:B------:R-:W1:Y:S08]  /*0aa0*/  LDC R21, c[0x0][0x4dc] ;  /* 0x00013700ff157b82 */ /* 0x000e700000000800 */
[----:B------:R-:W4:Y:S01]  /*0ab0*/  LDC R162, c[0x0][0x4e0] ;  /* 0x00013800ffa27b82 */ /* 0x000f220000000800 */
[----:B0-----:R-:W-:-:S05]  /*0ac0*/  VIADD R6, R6, 0x7f ;  /* 0x0000007f06067836 */ /* 0x001fca0000000000 */
[----:B------:R-:W-:Y:S02]  /*0ad0*/  SHF.R.S32.HI R7, RZ, 0x1f, R6 ;  /* 0x0000001fff077819 */ /* 0x000fe40000011406 */
[----:B-1----:R-:W-:Y:S02]  /*0ae0*/  IABS R20, R21 ;  /* 0x0000001500147213 */ /* 0x002fe40000000000 */
[----:B------:R-:W-:-:S04]  /*0af0*/  LEA.HI R7, R7, R6, RZ, 0x7 ;  /* 0x0000000607077211 */ /* 0x000fc800078f38ff */
[----:B------:R-:W-:-:S04]  /*0b00*/  SHF.R.S32.HI R9, RZ, 0x7, R7 ;  /* 0x00000007ff097819 */ /* 0x000fc80000011407 */
[-C--:B------:R-:W-:Y:S02]  /*0b10*/  IABS R14, R9.reuse ;  /* 0x00000009000e7213 */ /* 0x080fe40000000000 */
[----:B------:R-:W-:Y:S02]  /*0b20*/  IABS R12, R9 ;  /* 0x00000009000c7213 */ /* 0x000fe40000000000 */
[----:B------:R-:W0:Y:S03]  /*0b30*/  I2F.RP R10, R14 ;  /* 0x0000000e000a7306 */ /* 0x000e260000209400 */
[----:B------:R-:W-:-:S05]  /*0b40*/  IMAD.MOV R17, RZ, RZ, -R12 ;  /* 0x000000ffff117224 */ /* 0x000fca00078e0a0c */
[----:B0-----:R-:W0:Y:S02]  /*0b50*/  MUFU.RCP R10, R10 ;  /* 0x0000000a000a7308 */ /* 0x001e240000001000 */
[----:B0-----:R-:W-:Y:S01]  /*0b60*/  VIADD R6, R10, 0xffffffe ;  /* 0x0ffffffe0a067836 */ /* 0x001fe20000000000 */
[----:B------:R-:W-:-:S05]  /*0b70*/  IABS R10, R16 ;  /* 0x00000010000a7213 */ /* 0x000fca0000000000 */
[----:B------:R0:W1:Y:S02]  /*0b80*/  F2I.FTZ.U32.TRUNC.NTZ R7, R6 ;  /* 0x0000000600077305 */ /* 0x000064000021f000 */
[----:B0-----:R-:W-:Y:S02]  /*0b90*/  IMAD.MOV.U32 R6, RZ, RZ, RZ ;  /* 0x000000ffff067224 */ /* 0x001fe400078e00ff */
[----:B-1----:R-:W-:-:S04]  /*0ba0*/  IMAD.MOV R11, RZ, RZ, -R7 ;  /* 0x000000ffff0b7224 */ /* 0x002fc800078e0a07 */
[----:B------:R-:W-:-:S04]  /*0bb0*/  IMAD R11, R11, R14, RZ ;  /* 0x0000000e0b0b7224 */ /* 0x000fc800078e02ff */
[----:B------:R-:W-:Y:S02]  /*0bc0*/  IMAD.HI.U32 R7, R7, R11, R6 ;  /* 0x0000000b07077227 */ /* 0x000fe400078e0006 */
[----:B------:R-:W0:Y:S04]  /*0bd0*/  I2F.RP R11, R20 ;  /* 0x00000014000b7306 */ /* 0x000e280000209400 */
[----:B------:R-:W-:-:S04]  /*0be0*/  IMAD.HI.U32 R6, R7, R10, RZ ;  /* 0x0000000a07067227 */ /* 0x000fc800078e00ff */
[----:B------:R-:W-:Y:S01]  /*0bf0*/  IMAD R7, R6, R17, R10 ;  /* 0x0000001106077224 */ /* 0x000fe200078e020a */
[----:B------:R-:W-:Y:S02]  /*0c00*/  LOP3.LUT R10, R16, R9, RZ, 0x3c, !PT ;  /* 0x00000009100a7212 */ /* 0x000fe400078e3cff */
[----:B----4-:R-:W-:Y:S02]  /*0c10*/  IABS R17, R162 ;  /* 0x000000a200117213 */ /* 0x010fe40000000000 */
[----:B------:R-:W-:Y:S01]  /*0c20*/  ISETP.GT.U32.AND P2, PT, R14, R7, PT ;  /* 0x000000070e00720c */ /* 0x000fe20003f44070 */
[----:B0-----:R-:W0:Y:S01]  /*0c30*/  MUFU.RCP R11, R11 ;  /* 0x0000000b000b7308 */ /* 0x001e220000001000 */
[----:B------:R-:W-:-:S11]  /*0c40*/  ISETP.GE.AND P3, PT, R10, RZ, PT ;  /* 0x000000ff0a00720c */ /* 0x000fd60003f66270 */
[----:B------:R-:W-:Y:S02]  /*0c50*/  @!P2 IMAD.IADD R7, R7, 0x1, -R14 ;  /* 0x000000010707a824 */ /* 0x000fe400078e0a0e */
[----:B------:R-:W-:Y:S01]  /*0c60*/  @!P2 VIADD R6, R6, 0x1 ;  /* 0x000000010606a836 */ /* 0x000fe20000000000 */
[----:B------:R-:W-:Y:S02]  /*0c70*/  ISETP.NE.AND P2, PT, R9, RZ, PT ;  /* 0x000000ff0900720c */ /* 0x000fe40003f45270 */
[----:B------:R-:W-:Y:S01]  /*0c80*/  ISETP.GE.U32.AND P0, PT, R7, R14, PT ;  /* 0x0000000e0700720c */ /* 0x000fe20003f06070 */
[----:B0-----:R-:W-:-:S04]  /*0c90*/  VIADD R12, R11, 0xffffffe ;  /* 0x0ffffffe0b0c7836 */ /* 0x001fc80000000000 */
[----:B------:R-:W0:Y:S08]  /*0ca0*/  F2I.FTZ.U32.TRUNC.NTZ R7, R12 ;  /* 0x0000000c00077305 */ /* 0x000e30000021f000 */
[----:B------:R-:W-:-:S04]  /*0cb0*/  @P0 VIADD R6, R6, 0x1 ;  /* 0x0000000106060836 */ /* 0x000fc80000000000 */
[----:B------:R-:W-:Y:S02]  /*0cc0*/  IMAD.MOV.U32 R22, RZ, RZ, R6 ;  /* 0x000000ffff167224 */ /* 0x000fe400078e0006 */
[----:B------:R-:W-:Y:S02]  /*0cd0*/  IMAD.MOV.U32 R6, RZ, RZ, RZ ;  /* 0x000000ffff067224 */ /* 0x000fe400078e00ff */
[----:B0-----:R-:W-:Y:S02]  /*0ce0*/  IMAD.MOV R11, RZ, RZ, -R7 ;  /* 0x000000ffff0b7224 */ /* 0x001fe400078e0a07 */
[----:B------:R-:W-:Y:S01]  /*0cf0*/  @!P3 IMAD.MOV R22, RZ, RZ, -R22 ;  /* 0x000000ffff16b224 */ /* 0x000fe200078e0a16 */
[----:B------:R-:W-:Y:S01]  /*0d00*/  @!P2 LOP3.LUT R22, RZ, R9, RZ, 0x33, !PT ;  /* 0x00000009ff16a212 */ /* 0x000fe200078e33ff */
[----:B------:R-:W-:-:S03]  /*0d10*/  IMAD R11, R11, R20, RZ ;  /* 0x000000140b0b7224 */ /* 0x000fc600078e02ff */
[----:B------:R-:W-:Y:S01]  /*0d20*/  IABS R10, R22 ;  /* 0x00000016000a7213 */ /* 0x000fe20000000000 */
[----:B------:R-:W-:Y:S02]  /*0d30*/  IMAD.HI.U32 R6, R7, R11, R6 ;  /* 0x0000000b07067227 */ /* 0x000fe400078e0006 */
[----:B------:R-:W0:Y:S02]  /*0d40*/  I2F.RP R11, R17 ;  /* 0x00000011000b7306 */ /* 0x000e240000209400 */
[----:B------:R-:W-:-:S04]  /*0d50*/  IMAD.MOV.U32 R7, RZ, RZ, R10 ;  /* 0x000000ffff077224 */ /* 0x000fc800078e000a */
[----:B------:R-:W-:-:S04]  /*0d60*/  IMAD.HI.U32 R6, R6, R7, RZ ;  /* 0x0000000706067227 */ /* 0x000fc800078e00ff */
[----:B------:R-:W-:-:S04]  /*0d70*/  IMAD.MOV R10, RZ, RZ, -R6 ;  /* 0x000000ffff0a7224 */ /* 0x000fc800078e0a06 */
[----:B------:R-:W-:Y:S01]  /*0d80*/  IMAD R7, R20, R10, R7 ;  /* 0x0000000a14077224 */ /* 0x000fe200078e0207 */
[----:B0-----:R-:W0:Y:S01]  /*0d90*/  MUFU.RCP R11, R11 ;  /* 0x0000000b000b7308 */ /* 0x001e220000001000 */
[----:B------:R-:W-:-:S03]  /*0da0*/  LOP3.LUT R10, R22, R21, RZ, 0x3c, !PT ;  /* 0x00000015160a7212 */ /* 0x000fc600078e3cff */
[----:B------:R-:W-:Y:S02]  /*0db0*/  ISETP.GT.U32.AND P2, PT, R20, R7, PT ;  /* 0x000000071400720c */ /* 0x000fe40003f44070 */
[----:B------:R-:W-:-:S11]  /*0dc0*/  ISETP.GE.AND P3, PT, R10, RZ, PT ;  /* 0x000000ff0a00720c */ /* 0x000fd60003f66270 */
[----:B------:R-:W-:Y:S02]  /*0dd0*/  @!P2 IMAD.IADD R7, R7, 0x1, -R20 ;  /* 0x000000010707a824 */ /* 0x000fe400078e0a14 */
[----:B0-----:R-:W-:Y:S02]  /*0de0*/  VIADD R12, R11, 0xffffffe ;  /* 0x0ffffffe0b0c7836 */ /* 0x001fe40000000000 */
[----:B------:R-:W-:Y:S01]  /*0df0*/  @!P2 VIADD R6, R6, 0x1 ;  /* 0x000000010606a836 */ /* 0x000fe20000000000 */
[----:B------:R-:W-:Y:S02]  /*0e00*/  ISETP.GE.U32.AND P0, PT, R7, R20, PT ;  /* 0x000000140700720c */ /* 0x000fe40003f06070 */
[----:B------:R-:W0:Y:S01]  /*0e10*/  F2I.FTZ.U32.TRUNC.NTZ R7, R12 ;  /* 0x0000000c00077305 */ /* 0x000e22000021f000 */
[----:B------:R-:W-:-:S10]  /*0e20*/  ISETP.NE.AND P2, PT, R21, RZ, PT ;  /* 0x000000ff1500720c */ /* 0x000fd40003f45270 */
[----:B------:R-:W-:-:S04]  /*0e30*/  @P0 VIADD R6, R6, 0x1 ;  /* 0x0000000106060836 */ /* 0x000fc80000000000 */
[----:B------:R-:W-:Y:S02]  /*0e40*/  IMAD.MOV.U32 R23, RZ, RZ, R6 ;  /* 0x000000ffff177224 */ /* 0x000fe400078e0006 */
[----:B0-----:R-:W-:Y:S02]  /*0e50*/  IMAD.MOV R6, RZ, RZ, -R7 ;  /* 0x000000ffff067224 */ /* 0x001fe400078e0a07 */
[----:B------:R-:W-:Y:S01]  /*0e60*/  @!P3 IMAD.MOV R23, RZ, RZ, -R23 ;  /* 0x000000ffff17b224 */ /* 0x000fe200078e0a17 */
[----:B------:R-:W-:Y:S01]  /*0e70*/  @!P2 LOP3.LUT R23, RZ, R21, RZ, 0x33, !PT ;  /* 0x00000015ff17a212 */ /* 0x000fe200078e33ff */
[----:B------:R-:W-:Y:S02]  /*0e80*/  IMAD R11, R6, R17, RZ ;  /* 0x00000011060b7224 */ /* 0x000fe400078e02ff */
[----:B------:R-:W-:Y:S01]  /*0e90*/  IMAD.MOV.U32 R6, RZ, RZ, RZ ;  /* 0x000000ffff067224 */ /* 0x000fe200078e00ff */
[----:B------:R-:W-:-:S03]  /*0ea0*/  IABS R10, R23 ;  /* 0x00000017000a7213 */ /* 0x000fc60000000000 */
[----:B------:R-:W-:-:S04]  /*0eb0*/  IMAD.HI.U32 R6, R7, R11, R6 ;  /* 0x0000000b07067227 */ /* 0x000fc800078e0006 */
[----:B------:R-:W-:Y:S02]  /*0ec0*/  IMAD.MOV.U32 R7, RZ, RZ, R10 ;  /* 0x000000ffff077224 */ /* 0x000fe400078e000a */
[----:B------:R-:W-:Y:S02]  /*0ed0*/  IMAD.MOV R10, RZ, RZ, -R23 ;  /* 0x000000ffff0a7224 */ /* 0x000fe400078e0a17 */
[----:B------:R-:W-:-:S04]  /*0ee0*/  IMAD.HI.U32 R14, R6, R7, RZ ;  /* 0x00000007060e7227 */ /* 0x000fc800078e00ff */
[----:B------:R-:W-:Y:S02]  /*0ef0*/  IMAD.MOV R6, RZ, RZ, -R14 ;  /* 0x000000ffff067224 */ /* 0x000fe400078e0a0e */
[----:B------:R-:W-:Y:S02]  /*0f00*/  IMAD R21, R21, R10, R22 ;  /* 0x0000000a15157224 */ /* 0x000fe400078e0216 */
[----:B------:R-:W-:-:S05]  /*0f10*/  IMAD R6, R17, R6, R7 ;  /* 0x0000000611067224 */ /* 0x000fca00078e0207 */
[----:B------:R-:W-:-:S13]  /*0f20*/  ISETP.GT.U32.AND P2, PT, R17, R6, PT ;  /* 0x000000061100720c */ /* 0x000fda0003f44070 */
[----:B------:R-:W-:Y:S02]  /*0f30*/  @!P2 IMAD.IADD R6, R6, 0x1, -R17 ;  /* 0x000000010606a824 */ /* 0x000fe400078e0a11 */
[----:B------:R-:W-:Y:S01]  /*0f40*/  @!P2 VIADD R14, R14, 0x1 ;  /* 0x000000010e0ea836 */ /* 0x000fe20000000000 */
[----:B------:R-:W-:Y:S02]  /*0f50*/  ISETP.NE.AND P2, PT, R162, RZ, PT ;  /* 0x000000ffa200720c */ /* 0x000fe40003f45270 */
[----:B------:R-:W-:Y:S02]  /*0f60*/  ISETP.GE.U32.AND P0, PT, R6, R17, PT ;  /* 0x000000110600720c */ /* 0x000fe40003f06070 */
[----:B------:R-:W-:-:S04]  /*0f70*/  LOP3.LUT R6, R23, R162, RZ, 0x3c, !PT ;  /* 0x000000a217067212 */ /* 0x000fc800078e3cff */
[----:B------:R-:W-:Y:S01]  /*0f80*/  ISETP.GE.AND P3, PT, R6, RZ, PT ;  /* 0x000000ff0600720c */ /* 0x000fe20003f66270 */
[----:B------:R-:W-:-:S04]  /*0f90*/  IMAD.MOV R6, RZ, RZ, -R22 ;  /* 0x000000ffff067224 */ /* 0x000fc800078e0a16 */
[----:B------:R-:W-:Y:S02]  /*0fa0*/  IMAD R16, R9, R6, R16 ;  /* 0x0000000609107224 */ /* 0x000fe400078e0210 */
[----:B------:R-:W-:-:S06]  /*0fb0*/  @P0 VIADD R14, R14, 0x1 ;  /* 0x000000010e0e0836 */ /* 0x000fcc0000000000 */
[----:B------:R-:W-:Y:S01]  /*0fc0*/  @!P3 IMAD.MOV R14, RZ, RZ, -R14 ;  /* 0x000000ffff0eb224 */ /* 0x000fe200078e0a0e */
[----:B------:R-:W-:-:S05]  /*0fd0*/  @!P2 LOP3.LUT R14, RZ, R162, RZ, 0x33, !PT ;  /* 0x000000a2ff0ea212 */ /* 0x000fca00078e33ff */
[----:B------:R-:W-:-:S04]  /*0fe0*/  IMAD.MOV R7, RZ, RZ, -R14 ;  /* 0x000000ffff077224 */ /* 0x000fc800078e0a0e */
[----:B------:R-:W-:Y:S01]  /*0ff0*/  IMAD R162, R162, R7, R23 ;  /* 0x00000007a2a27224 */ /* 0x000fe200078e0217 */
[----:B------:R-:W-:Y:S06]  /*1000*/  @!P1 BRA `(.L_x_12) ;  /* 0x00000000000c9947 */ /* 0x000fec0003800000 */
[----:B------:R-:W-:Y:S01]  /*1010*/  UCGABAR_WAIT ;  /* 0x0000000000007dc7 */ /* 0x000fe20008000000 */
[----:B------:R-:W-:Y:S01]  /*1020*/  CCTL.IVALL ;  /* 0x00000000ff00798f */ /* 0x000fe20002000000 */
[----:B------:R-:W-:Y:S05]  /*1030*/  BRA `(.L_x_13) ;  /* 0x0000000000047947 */ /* 0x000fea0003800000 */
.L_x_12:
[----:B------:R-:W-:Y:S06]  /*1040*/  BAR.SYNC.DEFER_BLOCKING 0x0 ;  /* 0x0000000000007b1d */ /* 0x000fec0000010000 */
.L_x_13:
[----:B------:R-:W0:Y:S01]  /*1050*/  LDC R9, c[0x0][0x294] ;  /* 0x0000a500ff097b82 */ /* 0x000e220000000800 */
[----:B------:R-:W-:Y:S01]  /*1060*/  ISETP.NE.AND P0, PT, R8, RZ, PT ;  /* 0x000000ff0800720c */ /* 0x000fe20003f05270 */
[----:B0-----:R-:W-:-:S05]  /*1070*/  VIADD R6, R9, 0x1f ;  /* 0x0000001f09067836 */ /* 0x001fca0000000000 */
[----:B------:R-:W-:-:S04]  /*1080*/  SHF.R.S32.HI R7, RZ, 0x1f, R6 ;  /* 0x0000001fff077819 */ /* 0x000fc80000011406 */
[----:B------:R-:W-:-:S04]  /*1090*/  LEA.HI R7, R7, R6, RZ, 0x5 ;  /* 0x0000000607077211 */ /* 0x000fc800078f28ff */
[----:B------:R-:W-:Y:S01]  /*10a0*/  SHF.R.S32.HI R10, RZ, 0x5, R7 ;  /* 0x00000005ff0a7819 */ /* 0x000fe20000011407 */
[----:B------:R-:W-:Y:S06]  /*10b0*/  @!P0 BRA `(.L_x_14) ;  /* 0x0000009c00f88947 */ /* 0x000fec0003800000 */
[----:B------:R-:W-:-:S13]  /*10c0*/  ISETP.NE.AND P0, PT, R8, 0x1, PT ;  /* 0x000000010800780c */ /* 0x000fda0003f05270 */
[----:B------:R-:W-:Y:S05]  /*10d0*/  @P0 EXIT ;  /* 0x000000000000094d */ /* 0x000fea0003800000 */
[----:B------:R-:W-:Y:S01]  /*10e0*/  ISETP.GE.AND P0, PT, R9, 0x1, PT ;  /* 0x000000010900780c */ /* 0x000fe20003f06270 */
[----:B------:R-:W-:Y:S01]  /*10f0*/  UMOV UR4, URZ ;  /* 0x0000003f00047c82 */ /* 0x000fe20008000000 */
[----:B------:R-:W-:Y:S02]  /*1100*/  CS2R R86, SRZ ;  /* 0x0000000000567805 */ /* 0x000fe4000001ff00 */
[----:B------:R-:W-:Y:S02]  /*1110*/  CS2R R88, SRZ ;  /* 0x0000000000587805 */ /* 0x000fe4000001ff00 */
[----:B------:R-:W-:Y:S02]  /*1120*/  CS2R R90, SRZ ;  /* 0x00000000005a7805 */ /* 0x000fe4000001ff00 */
[----:B------:R-:W-:Y:S02]  /*1130*/  CS2R R92, SRZ ;  /* 0x00000000005c7805 */ /* 0x000fe4000001ff00 */
[----:B------:R-:W-:-:S02]  /*1140*/  CS2R R94, SRZ ;  /* 0x00000000005e7805 */ /* 0x000fc4000001ff00 */
[----:B------:R-:W-:Y:S02]  /*1150*/  CS2R R96, SRZ ;  /* 0x0000000000607805 */ /* 0x000fe4000001ff00 */
        /* <DEDUP_REMOVED lines=57> */
[----:B------:R-:W-:Y:S01]  /*14f0*/  CS2R R84, SRZ ;  /* 0x0000000000547805 */ /* 0x000fe2000001ff00 */
[----:B------:R-:W-:Y:S06]  /*1500*/  @!P0 BRA `(.L_x_15) ;  /* 0x0000000000948947 */ /* 0x000fec0003800000 */
[----:B------:R-:W-:-:S04]  /*1510*/  LOP3.LUT R5, R3, 0x1, RZ, 0xfc, !PT ;  /* 0x0000000103057812 */ /* 0x000fc800078efcff */
[----:B------:R-:W-:-:S13]  /*1520*/  ISETP.NE.AND P0, PT, R5, 0x3, PT ;  /* 0x000000030500780c */ /* 0x000fda0003f05270 */
[----:B------:R-:W-:Y:S05]  /*1530*/  @!P0 BRA `(.L_x_16) ;  /* 0x0000000000048947 */ /* 0x000fea0003800000 */
[----:B------:R-:W-:Y:S01]  /*1540*/  BPT.TRAP 0x1 ;  /* 0x000000040000795c */ /* 0x000fe20000300000 */
.L_x_16:
[----:B------:R-:W0:Y:S01]  /*1550*/  S2UR UR5, SR_CgaCtaId ;  /* 0x00000000000579c3 */ /* 0x000e220000008800 */
[----:B------:R-:W-:Y:S01]  /*1560*/  SHF.L.U32 R5, RZ, 0x1f, RZ ;  /* 0x0000001fff057819 */ /* 0x000fe200000006ff */
[----:B------:R-:W-:Y:S02]  /*1570*/  UMOV UR4, 0x400 ;  /* 0x0000040000047882 */ /* 0x000fe40000000000 */
[----:B0-----:R-:W-:-:S12]  /*1580*/  ULEA UR6, UR5, UR4, 0x18 ;  /* 0x0000000405067291 */ /* 0x001fd8000f8ec03f */
.L_x_17:
[----:B0-----:R-:W-:-:S04]  /*1590*/  IMAD.U32 R6, RZ, RZ, UR6 ;  /* 0x00000006ff067e24 */ /* 0x001fc8000f8e00ff */
[----:B------:R0:W1:Y:S03]  /*15a0*/  SYNCS.PHASECHK.TRANS64.TRYWAIT P0, [R6+URZ+0x38000], R5 ;  /* 0x03800005060075a7 */ /* 0x000066000800017f */
[----:B-1----:R-:W-:Y:S05]  /*15b0*/  @!P0 NANOSLEEP.SYNCS 0x989680 ;  /* 0x009896800000895d */ /* 0x002fea0003900000 */
[----:B------:R-:W1:Y:S02]  /*15c0*/  @!P0 SYNCS.PHASECHK.TRANS64 P0, [R6+URZ+0x38000], R5 ;  /* 0x03800005060085a7 */ /* 0x000e64000800007f */
[----:B-1----:R-:W-:Y:S05]  /*15d0*/  @!P0 BRA `(.L_x_17) ;  /* 0xfffffffc00ec8947 */ /* 0x002fea000383ffff */
[----:B------:R-:W-:Y:S01]  /*15e0*/  UIADD3 UR4, UR6, 0x1c000, URZ ;  /* 0x0001c00006047890 */ /* 0x000fe2000fffe03f */
[----:B------:R-:W-:Y:S01]  /*15f0*/  WARPGROUP.ARRIVE ;  /* 0x00000000000079c5 */ /* 0x000fe20000000000 */
[----:B------:R-:W-:Y:S02]  /*1600*/  UMOV UR7, 0x40000040 ;  /* 0x4000004000077882 */ /* 0x000fe40000000000 */
[----:B------:R-:W-:Y:S02]  /*1610*/  USHF.R.U32.HI UR5, URZ, 0x4, UR4 ;  /* 0x000000043f057899 */ /* 0x000fe40008011604 */
[----:B------:R-:W-:Y:S02]  /*1620*/  USHF.R.U32.HI UR4, URZ, 0x4, UR6 ;  /* 0x000000043f047899 */ /* 0x000fe40008011606 */
[----:B------:R-:W-:Y:S02]  /*1630*/  ULOP3.LUT UR5, UR5, 0x3fff, URZ, 0xc0, !UPT ;  /* 0x00003fff05057892 */ /* 0x000fe4000f8ec03f */
[----:B------:R-:W-:-:S02]  /*1640*/  ULOP3.LUT UR8, UR4, 0x3fff, URZ, 0xc0, !UPT ;  /* 0x00003fff04087892 */ /* 0x000fc4000f8ec03f */
[----:B------:R-:W-:-:S03]  /*1650*/  ULOP3.LUT UR9, UR5, 0x1000000, URZ, 0xfc, !UPT ;  /* 0x0100000005097892 */ /* 0x000fc6000f8efc3f */
[----:B------:R-:W-:Y:S02]  /*1660*/  UMOV UR5, 0x40000040 ;  /* 0x4000004000057882 */ /* 0x000fe40000000000 */
[----:B------:R-:W-:Y:S02]  /*1670*/  UMOV UR4, UR8 ;  /* 0x0000000800047c82 */ /* 0x000fe40008000000 */
[----:B------:R-:W-:Y:S02]  /*1680*/  UMOV UR6, UR9 ;  /* 0x0000000900067c82 */ /* 0x000fe40008000000 */
[----:B------:R-:W-:Y:S01]  /*1690*/  HGMMA.64x128x16.F32 R88, gdesc[UR4].tnspA.tnspB, RZ, !UPT ;  /* 0x61e00000045879f0 */ /* 0x000fe2000c7008ff */
[----:B------:R-:W-:Y:S01]  /*16a0*/  UIADD3 UR4, UR8, 0x100, URZ ;  /* 0x0000010008047890 */ /* 0x000fe2000fffe03f */
[----:B------:R-:W-:-:S10]  /*16b0*/  UMOV UR5, 0x40000040 ;  /* 0x4000004000057882 */ /* 0x000fd40000000000 */
[----:B------:R-:W-:Y:S01]  /*16c0*/  HGMMA.64x128x16.F32 R24, gdesc[UR4].tnspA.tnspB, RZ, !UPT ;  /* 0x61e00000041879f0 */ /* 0x000fe2000c7008ff */
[----:B------:R-:W-:Y:S02]  /*16d0*/  UIADD3 UR4, UR8, 0x80, URZ ;  /* 0x0000008008047890 */ /* 0x000fe4000fffe03f */
[----:B------:R-:W-:Y:S01]  /*16e0*/  UIADD3 UR6, UR9, 0x80, URZ ;  /* 0x0000008009067890 */ /* 0x000fe2000fffe03f */
[----:B------:R-:W-:Y:S01]  /*16f0*/  UMOV UR5, 0x40000040 ;  /* 0x4000004000057882 */ /* 0x000fe20000000000 */
[----:B------:R-:W-:-:S07]  /*1700*/  UMOV UR7, 0x40000040 ;  /* 0x4000004000077882 */ /* 0x000fce0000000000 */
[----:B------:R-:W-:Y:S01]  /*1710*/  HGMMA.64x128x16.F32 R88, gdesc[UR4].tnspA.tnspB, R88 ;  /* 0x61e00000045879f0 */ /* 0x000fe20008700858 */
[----:B------:R-:W-:Y:S01]  /*1720*/  UIADD3 UR4, UR8, 0x180, URZ ;  /* 0x0000018008047890 */ /* 0x000fe2000fffe03f */
[----:B------:R-:W-:-:S10]  /*1730*/  UMOV UR5, 0x40000040 ;  /* 0x4000004000057882 */ /* 0x000fd40000000000 */
[----:B------:R-:W-:Y:S01]  /*1740*/  HGMMA.64x128x16.F32 R24, gdesc[UR4].tnspA.tnspB, R24, gsb0 ;  /* 0x61e00000041879f0 */ /* 0x000fe20008000818 */
[----:B------:R-:W-:-:S05]  /*1750*/  UMOV UR4, 0x1 ;  /* 0x0000000100047882 */ /* 0x000fca0000000000 */
.L_x_15:
[----:B0-----:R-:W-:-:S05]  /*1760*/  VIMNMX R5, R10, 0x1, PT ;  /* 0x000000010a057848 */ /* 0x001fca0003fe0100 */
[----:B------:R-:W-:-:S05]  /*1770*/  IMAD.IADD R5, R10, 0x1, -R5 ;  /* 0x000000010a057824 */ /* 0x000fca00078e0a05 */
[----:B------:R-:W-:-:S13]  /*1780*/  ISETP.GE.AND P0, PT, R5, 0x1, PT ;  /* 0x000000010500780c */ /* 0x000fda0003f06270 */
[----:B------:R-:W-:Y:S05]  /*1790*/  @!P0 BRA `(.L_x_18) ;  /* 0x0000000400048947 */ /* 0x000fea0003800000 */
[----:B------:R-:W0:Y:S01]  /*17a0*/  S2UR UR6, SR_CgaCtaId ;  /* 0x00000000000679c3 */ /* 0x000e220000008800 */
[----:B------:R-:W-:Y:S01]  /*17b0*/  UMOV UR5, 0x400 ;  /* 0x0000040000057882 */ /* 0x000fe20000000000 */
[----:B------:R-:W-:Y:S01]  /*17c0*/  LOP3.LUT R10, R3, 0x1, RZ, 0xfc, !PT ;  /* 0x00000001030a7812 */ /* 0x000fe200078efcff */
[----:B------:R-:W-:Y:S01]  /*17d0*/  IMAD.MOV.U32 R9, RZ, RZ, RZ ;  /* 0x000000ffff097224 */ /* 0x000fe200078e00ff */
[----:B------:R-:W-:Y:S01]  /*17e0*/  UISETP.NE.U32.AND UP0, UPT, UR4, URZ, UPT ;  /* 0x0000003f0400728c */ /* 0x000fe2000bf05070 */
[----:B------:R-:W-:Y:S01]  /*17f0*/  IMAD.MOV.U32 R6, RZ, RZ, RZ ;  /* 0x000000ffff067224 */ /* 0x000fe200078e00ff */
[----:B0-----:R-:W-:-:S04]  /*1800*/  ULEA UR7, UR6, UR5, 0x18 ;  /* 0x0000000506077291 */ /* 0x001fc8000f8ec03f */
[----:B------:R-:W-:-:S04]  /*1810*/  UIADD3 UR5, UR7, 0x1c000, URZ ;  /* 0x0001c00007057890 */ /* 0x000fc8000fffe03f */
[----:B------:R-:W-:Y:S02]  /*1820*/  USHF.R.U32.HI UR6, URZ, 0x4, UR5 ;  /* 0x000000043f067899 */ /* 0x000fe40008011605 */
[----:B------:R-:W-:Y:S02]  /*1830*/  USHF.R.U32.HI UR5, URZ, 0x4, UR7 ;  /* 0x000000043f057899 */ /* 0x000fe40008011607 */
[----:B------:R-:W-:Y:S02]  /*1840*/  ULOP3.LUT UR6, UR6, 0x3fff, URZ, 0xc0, !UPT ;  /* 0x00003fff06067892 */ /* 0x000fe4000f8ec03f */
[----:B------:R-:W-:Y:S02]  /*1850*/  ULOP3.LUT UR14, UR5, 0x3fff, URZ, 0xc0, !UPT ;  /* 0x00003fff050e7892 */ /* 0x000fe4000f8ec03f */
[----:B------:R-:W-:-:S12]  /*1860*/  ULOP3.LUT UR15, UR6, 0x1000000, URZ, 0xfc, !UPT ;  /* 0x01000000060f7892 */ /* 0x000fd8000f8efc3f */
.L_x_23:
[----:B------:R-:W-:-:S13]  /*1870*/  ISETP.NE.AND P1, PT, R10, 0x3, PT ;  /* 0x000000030a00780c */ /* 0x000fda0003f25270 */
[----:B------:R-:W-:Y:S05]  /*1880*/  @!P1 BRA `(.L_x_19) ;  /* 0x0000000000049947 */ /* 0x000fea0003800000 */
[----:B------:R-:W-:Y:S01]  /*1890*/  BPT.TRAP 0x1 ;  /* 0x000000040000795c */ /* 0x000fe20000300000 */
.L_x_19:
[----:B------:R-:W-:Y:S01]  /*18a0*/  SHF.L.U32 R7, R9, 0x1f, RZ ;  /* 0x0000001f09077819 */ /* 0x000fe200000006ff */
[----:B------:R-:W-:-:S12]  /*18b0*/  ULEA UR5, UR4, UR7, 0x3 ;  /* 0x0000000704057291 */ /* 0x000fd8000f8e183f */
.L_x_20:
[----:B0-----:R-:W-:-:S04]  /*18c0*/  IMAD.U32 R8, RZ, RZ, UR5 ;  /* 0x00000005ff087e24 */ /* 0x001fc8000f8e00ff */
[----:B------:R0:W1:Y:S03]  /*18d0*/  SYNCS.PHASECHK.TRANS64.TRYWAIT P0, [R8+URZ+0x38000], R7 ;  /* 0x03800007080075a7 */ /* 0x000066000800017f */
[----:B-1----:R-:W-:Y:S05]  /*18e0*/  @!P0 NANOSLEEP.SYNCS 0x989680 ;  /* 0x009896800000895d */ /* 0x002fea0003900000 */
[----:B------:R-:W1:Y:S02]  /*18f0*/  @!P0 SYNCS.PHASECHK.TRANS64 P0, [R8+URZ+0x38000], R7 ;  /* 0x03800007080085a7 */ /* 0x000e64000800007f */
[----:B-1----:R-:W-:Y:S05]  /*1900*/  @!P0 BRA `(.L_x_20) ;  /* 0xfffffffc00ec8947 */ /* 0x002fea000383ffff */
[----:B------:R-:W-:Y:S01]  /*1910*/  ULEA UR5, UR4, UR14, 0x9 ;  /* 0x0000000e04057291 */ /* 0x000fe2000f8e483f */
[----:B------:R-:W-:Y:S01]  /*1920*/  WARPGROUP.ARRIVE ;  /* 0x00000000000079c5 */ /* 0x000fe20000000000 */
[----:B------:R-:W-:Y:S01]  /*1930*/  ULEA UR6, UR4, UR15, 0x9 ;  /* 0x0000000f04067291 */ /* 0x000fe2000f8e483f */
[----:B------:R-:W-:Y:S01]  /*1940*/  UMOV UR9, 0x40000040 ;  /* 0x4000004000097882 */ /* 0x000fe20000000000 */
[----:B------:R-:W-:-:S03]  /*1950*/  UMOV UR11, 0x40000040 ;  /* 0x40000040000b7882 */ /* 0x000fc60000000000 */
[----:B------:R-:W-:Y:S02]  /*1960*/  UMOV UR8, UR5 ;  /* 0x0000000500087c82 */ /* 0x000fe40008000000 */
[----:B------:R-:W-:Y:S02]  /*1970*/  UMOV UR10, UR6 ;  /* 0x00000006000a7c82 */ /* 0x000fe40008000000 */
[----:B------:R-:W-:Y:S01]  /*1980*/  HGMMA.64x128x16.F32 R88, gdesc[UR8].tnspA.tnspB, R88, UP0 ;  /* 0x61e00000085879f0 */ /* 0x000fe2000bf00858 */
[----:B------:R-:W-:Y:S01]  /*1990*/  UIADD3 UR8, UR5, 0x100, URZ ;  /* 0x0000010005087890 */ /* 0x000fe2000fffe03f */
[----:B------:R-:W-:-:S10]  /*19a0*/  UMOV UR9, 0x40000040 ;  /* 0x4000004000097882 */ /* 0x000fd40000000000 */
[----:B------:R-:W-:Y:S01]  /*19b0*/  HGMMA.64x128x16.F32 R24, gdesc[UR8].tnspA.tnspB, R24, UP0 ;  /* 0x61e00000081879f0 */ /* 0x000fe2000bf00818 */
[----:B------:R-:W-:Y:S02]  /*19c0*/  UIADD3 UR8, UR5, 0x80, URZ ;  /* 0x0000008005087890 */ /* 0x000fe4000fffe03f */
[----:B------:R-:W-:Y:S01]  /*19d0*/  UIADD3 UR10, UR6, 0x80, URZ ;  /* 0x00000080060a7890 */ /* 0x000fe2000fffe03f */
[----:B------:R-:W-:Y:S01]  /*19e0*/  UMOV UR9, 0x40000040 ;  /* 0x4000004000097882 */ /* 0x000fe20000000000 */
[----:B------:R-:W-:-:S07]  /*19f0*/  UMOV UR11, 0x40000040 ;  /* 0x40000040000b7882 */ /* 0x000fce0000000000 */
[----:B------:R-:W-:Y:S01]  /*1a00*/  HGMMA.64x128x16.F32 R88, gdesc[UR8].tnspA.tnspB, R88 ;  /* 0x61e00000085879f0 */ /* 0x000fe20008700858 */
[----:B------:R-:W-:Y:S01]  /*1a10*/  UIADD3 UR8, UR5, 0x180, URZ ;  /* 0x0000018005087890 */ /* 0x000fe2000fffe03f */
[----:B------:R-:W-:-:S10]  /*1a20*/  UMOV UR9, 0x40000040 ;  /* 0x4000004000097882 */ /* 0x000fd40000000000 */
[----:B------:R-:W-:Y:S03]  /*1a30*/  HGMMA.64x128x16.F32 R24, gdesc[UR8].tnspA.tnspB, R24, gsb0 ;  /* 0x61e00000081879f0 */ /* 0x000fe60008000818 */
[----:B------:R-:W-:Y:S02]  /*1a40*/  WARPGROUP.DEPBAR.LE gsb0, 0x1 ;  /* 0x00008000000079c5 */ /* 0x000fe40000010100 */
[----:B------:R-:W-:Y:S05]  /*1a50*/  @!P1 BRA `(.L_x_21) ;  /* 0x0000000000049947 */ /* 0x000fea0003800000 */
[----:B------:R-:W-:Y:S01]  /*1a60*/  BPT.TRAP 0x1 ;  /* 0x000000040000795c */ /* 0x000fe20000300000 */
.L_x_21:
[----:B------:R-:W-:-:S13]  /*1a70*/  ISETP.NE.AND P0, PT, R19, RZ, PT ;  /* 0x000000ff1300720c */ /* 0x000fda0003f05270 */
[----:B0-----:R-:W-:-:S05]  /*1a80*/  @P0 LEA R7, R6, UR7, 0x3 ;  /* 0x0000000706070c11 */ /* 0x001fca000f8e18ff */
[----:B------:R-:W-:-:S05]  /*1a90*/  @P0 VIADD R7, R7, 0x38070 ;  /* 0x0003807007070836 */ /* 0x000fca0000000000 */
[----:B------:R-:W-:-:S04]  /*1aa0*/  @P0 PRMT R7, R4, 0x654, R7 ;  /* 0x0000065404070816 */ /* 0x000fc80000000007 */
[----:B------:R0:W-:Y:S01]  /*1ab0*/  @P0 SYNCS.ARRIVE.TRANS64.RED.A1T0 RZ, [R7+URZ], RZ ;  /* 0x000000ff07ff09a7 */ /* 0x0001e2000810043f */
[----:B------:R-:W-:-:S13]  /*1ac0*/  ISETP.GT.U32.AND P0, PT, R3, 0x1, PT ;  /* 0x000000010300780c */ /* 0x000fda0003f04070 */
[----:B0-----:R-:W-:Y:S05]  /*1ad0*/  @P0 BRA `(.L_x_22) ;  /* 0x0000000000040947 */ /* 0x001fea0003800000 */
[----:B------:R-:W-:Y:S01]  /*1ae0*/  BPT.TRAP 0x1 ;  /* 0x000000040000795c */ /* 0x000fe20000300000 */
.L_x_22:
[----:B------:R-:W-:Y:S01]  /*1af0*/  UIADD3 UR4, UR4, 0x1, URZ ;  /* 0x0000000104047890 */ /* 0x000fe2000fffe03f */
[C---:B------:R-:W-:Y:S01]  /*1b00*/  ISETP.GT.AND P1, PT, R5.reuse, 0x1, PT ;  /* 0x000000010500780c */ /* 0x040fe20003f24270 */
[----:B------:R-:W-:Y:S02]  /*1b10*/  VIADD R6, R6, 0x1 ;  /* 0x0000000106067836 */ /* 0x000fe40000000000 */
[----:B------:R-:W-:Y:S01]  /*1b20*/  UISETP.NE.AND UP0, UPT, UR4, 0xe, UPT ;  /* 0x0000000e0400788c */ /* 0x000fe2000bf05270 */
[----:B------:R-:W-:Y:S02]  /*1b30*/  VIADD R5, R5, 0xffffffff ;  /* 0xffffffff05057836 */ /* 0x000fe40000000000 */
[C---:B------:R-:W-:Y:S01]  /*1b40*/  ISETP.NE.AND P0, PT, R6.reuse, 0xe, PT ;  /* 0x0000000e0600780c */ /* 0x040fe20003f05270 */
[----:B------:R-:W-:Y:S02]  /*1b50*/  USEL UR5, URZ, 0x1, UP0 ;  /* 0x000000013f057887 */ /* 0x000fe40008000000 */
[----:B------:R-:W-:Y:S01]  /*1b60*/  USEL UR4, UR4, URZ, UP0 ;  /* 0x0000003f04047287 */ /* 0x000fe20008000000 */
[----:B------:R-:W-:Y:S01]  /*1b70*/  SEL R6, R6, RZ, P0 ;  /* 0x000000ff06067207 */ /* 0x000fe20000000000 */
[----:B------:R-:W-:-:S02]  /*1b80*/  UPLOP3.LUT UP0, UPT, UPT, UPT, UPT, 0x80, 0x0 ;  /* 0x000000000000789c */ /* 0x000fc40003f0f070 */
[----:B------:R-:W-:Y:S01]  /*1b90*/  LOP3.LUT R9, R9, UR5, RZ, 0x3c, !PT ;  /* 0x0000000509097c12 */ /* 0x000fe2000f8e3cff */
[----:B------:R-:W-:Y:S08]  /*1ba0*/  @P1 BRA `(.L_x_23) ;  /* 0xfffffffc00301947 */ /* 0x000ff0000383ffff */
.L_x_18:
[----:B------:R-:W0:Y:S01]  /*1bb0*/  LDC R5, c[0x0][0x294] ;  /* 0x0000a500ff057b82 */ /* 0x000e220000000800 */
[----:B------:R-:W-:Y:S02]  /*1bc0*/  WARPGROUP.DEPBAR.LE gsb0, 0x0 ;  /* 0x00008000000079c5 */ /* 0x000fe40000010000 */
[----:B0-----:R-:W-:-:S13]  /*1bd0*/  ISETP.GE.AND P0, PT, R5, 0x1, PT ;  /* 0x000000010500780c */ /* 0x001fda0003f06270 */
[----:B------:R-:W-:Y:S05]  /*1be0*/  @!P0 BRA `(.L_x_24) ;  /* 0x0000000000708947 */ /* 0x000fea0003800000 */
[----:B------:R-:W-:-:S04]  /*1bf0*/  LOP3.LUT R6, R3, 0x1, RZ, 0xfc, !PT ;  /* 0x0000000103067812 */ /* 0x000fc800078efcff */
[----:B------:R-:W-:-:S13]  /*1c00*/  ISETP.NE.AND P0, PT, R6, 0x3, PT ;  /* 0x000000030600780c */ /* 0x000fda0003f05270 */
[----:B------:R-:W-:Y:S05]  /*1c10*/  @!P0 BRA `(.L_x_25) ;  /* 0x0000000000048947 */ /* 0x000fea0003800000 */
[----:B------:R-:W-:Y:S01]  /*1c20*/  BPT.TRAP 0x1 ;  /* 0x000000040000795c */ /* 0x000fe20000300000 */
.L_x_25:
[----:B------:R-:W-:Y:S01]  /*1c30*/  ISETP.NE.AND P0, PT, R19, RZ, PT ;  /* 0x000000ff1300720c */ /* 0x000fe20003f05270 */
[----:B------:R-:W-:Y:S01]  /*1c40*/  BSSY B0, `(.L_x_26) ;  /* 0x0000014000007945 */ /* 0x000fe20003800000 */
[----:B------:R-:W-:-:S11]  /*1c50*/  ISETP.GT.U32.AND P1, PT, R3, 0x1, PT ;  /* 0x000000010300780c */ /* 0x000fd60003f24070 */
[----:B------:R-:W-:Y:S05]  /*1c60*/  @!P0 BRA `(.L_x_27) ;  /* 0x0000000000448947 */ /* 0x000fea0003800000 */
[----:B------:R-:W-:Y:S01]  /*1c70*/  VIADD R5, R5, 0x1f ;  /* 0x0000001f05057836 */ /* 0x000fe20000000000 */
[----:B------:R-:W0:Y:S04]  /*1c80*/  S2R R10, SR_CgaCtaId ;  /* 0x00000000000a7919 */ /* 0x000e280000008800 */
[----:B------:R-:W-:-:S04]  /*1c90*/  SHF.R.S32.HI R6, RZ, 0x1f, R5 ;  /* 0x0000001fff067819 */ /* 0x000fc80000011405 */
[----:B------:R-:W-:Y:S02]  /*1ca0*/  LEA.HI R6, R6, R5, RZ, 0x5 ;  /* 0x0000000506067211 */ /* 0x000fe400078f28ff */
[----:B------:R-:W-:Y:S02]  /*1cb0*/  MOV R5, 0x400 ;  /* 0x0000040000057802 */ /* 0x000fe40000000f00 */
[----:B------:R-:W-:-:S04]  /*1cc0*/  SHF.R.S32.HI R6, RZ, 0x5, R6 ;  /* 0x00000005ff067819 */ /* 0x000fc80000011406 */
[----:B------:R-:W-:-:S05]  /*1cd0*/  VIMNMX R3, R6, 0x1, PT ;  /* 0x0000000106037848 */ /* 0x000fca0003fe0100 */
[----:B------:R-:W-:-:S05]  /*1ce0*/  IMAD.IADD R8, R6, 0x1, -R3 ;  /* 0x0000000106087824 */ /* 0x000fca00078e0a03 */
[----:B------:R-:W-:-:S05]  /*1cf0*/  SHF.R.U32.HI R6, RZ, 0x1, R8 ;  /* 0x00000001ff067819 */ /* 0x000fca0000011608 */
[----:B------:R-:W-:Y:S01]  /*1d00*/  IMAD.WIDE.U32 R6, R6, -0x6db6db6d, RZ ;  /* 0x9249249306067825 */ /* 0x000fe200078e00ff */
[----:B0-----:R-:W-:-:S04]  /*1d10*/  LEA R10, R10, R5, 0x18 ;  /* 0x000000050a0a7211 */ /* 0x001fc800078ec0ff */
[----:B------:R-:W-:-:S05]  /*1d20*/  SHF.R.U32.HI R3, RZ, 0x2, R7 ;  /* 0x00000002ff037819 */ /* 0x000fca0000011607 */
[----:B------:R-:W-:-:S04]  /*1d30*/  IMAD R3, R3, -0xe, R8 ;  /* 0xfffffff203037824 */ /* 0x000fc800078e0208 */
[----:B------:R-:W-:-:S04]  /*1d40*/  IMAD R3, R3, 0x8, R10 ;  /* 0x0000000803037824 */ /* 0x000fc800078e020a */
[----:B------:R-:W-:-:S05]  /*1d50*/  VIADD R3, R3, 0x38070 ;  /* 0x0003807003037836 */ /* 0x000fca0000000000 */
[----:B------:R-:W-:-:S04]  /*1d60*/  PRMT R3, R4, 0x654, R3 ;  /* 0x0000065404037816 */ /* 0x000fc80000000003 */
[----:B------:R0:W-:Y:S03]  /*1d70*/  SYNCS.ARRIVE.TRANS64.RED.A1T0 RZ, [R3+URZ], RZ ;  /* 0x000000ff03ff79a7 */ /* 0x0001e6000810043f */
.L_x_27:
[----:B------:R-:W-:Y:S05]  /*1d80*/  BSYNC B0 ;  /* 0x0000000000007941 */ /* 0x000fea0003800000 */
.L_x_26:
[----:B------:R-:W-:Y:S05]  /*1d90*/  @P1 BRA `(.L_x_24) ;  /* 0x0000000000041947 */ /* 0x000fea0003800000 */
[----:B------:R-:W-:Y:S01]  /*1da0*/  BPT.TRAP 0x1 ;  /* 0x000000040000795c */ /* 0x000fe20000300000 */
.L_x_24:
[----:B0-----:R-:W0:Y:S01]  /*1db0*/  S2R R3, SR_TID.X ;  /* 0x0000000000037919 */ /* 0x001e220000002100 */
[----:B------:R-:W1:Y:S01]  /*1dc0*/  LDC.64 R18, c[0x0][0x280] ;  /* 0x0000a000ff127b82 */ /* 0x000e620000000a00 */
[----:B------:R-:W4:Y:S07]  /*1dd0*/  S2R R11, SR_CTAID.X ;  /* 0x00000000000b7919 */ /* 0x000f2e0000002500 */
[----:B------:R-:W2:Y:S01]  /*1de0*/  LDC.64 R166, c[0x0][0x658] ;  /* 0x00019600ffa67b82 */ /* 0x000ea20000000a00 */
[----:B0-----:R-:W-:-:S04]  /*1df0*/  SHF.R.S32.HI R4, RZ, 0x1f, R3 ;  /* 0x0000001fff047819 */ /* 0x001fc80000011403 */
[----:B------:R-:W-:Y:S01]  /*1e00*/  LEA.HI R4, R4, R3, RZ, 0x7 ;  /* 0x0000000304047211 */ /* 0x000fe200078f38ff */
[----:B----4-:R-:W-:-:S03]  /*1e10*/  IMAD.SHL.U32 R10, R11, 0x80, RZ ;  /* 0x000000800b0a7824 */ /* 0x010fc600078e00ff */
[----:B------:R-:W-:Y:S02]  /*1e20*/  LOP3.LUT R4, R4, 0xffffff80, RZ, 0xc0, !PT ;  /* 0xffffff8004047812 */ /* 0x000fe400078ec0ff */
[----:B-1----:R-:W-:-:S03]  /*1e30*/  ISETP.GE.AND P0, PT, R10, R18, PT ;  /* 0x000000120a00720c */ /* 0x002fc60003f06270 */
[----:B------:R-:W-:-:S05]  /*1e40*/  IMAD.IADD R8, R3, 0x1, -R4 ;  /* 0x0000000103087824 */ /* 0x000fca00078e0a04 */
[----:B------:R-:W-:-:S04]  /*1e50*/  SHF.R.S32.HI R7, RZ, 0x1f, R8 ;  /* 0x0000001fff077819 */ /* 0x000fc80000011408 */
[CC--:B------:R-:W-:Y:S02]  /*1e60*/  LEA.HI R3, R7.reuse, R8.reuse, RZ, 0x2 ;  /* 0x0000000807037211 */ /* 0x0c0fe400078f10ff */
[----:B------:R-:W-:Y:S02]  /*1e70*/  LEA.HI R6, R7, R8, RZ, 0x5 ;  /* 0x0000000807067211 */ /* 0x000fe400078f28ff */
[--C-:B------:R-:W-:Y:S02]  /*1e80*/  SHF.R.S32.HI R4, RZ, 0x2, R3.reuse ;  /* 0x00000002ff047819 */ /* 0x100fe40000011403 */
[----:B------:R-:W-:Y:S02]  /*1e90*/  SHF.R.S32.HI R5, RZ, 0x1f, R3 ;  /* 0x0000001fff057819 */ /* 0x000fe40000011403 */
[----:B------:R-:W-:Y:S02]  /*1ea0*/  LOP3.LUT R3, R3, 0xfffffffc, RZ, 0xc0, !PT ;  /* 0xfffffffc03037812 */ /* 0x000fe400078ec0ff */
[----:B------:R-:W-:-:S02]  /*1eb0*/  LEA.HI R5, R5, R4, RZ, 0x3 ;  /* 0x0000000405057211 */ /* 0x000fc400078f18ff */
[----:B------:R-:W-:Y:S01]  /*1ec0*/  SHF.R.S32.HI R9, RZ, 0x5, R6 ;  /* 0x00000005ff097819 */ /* 0x000fe20000011406 */
[----:B------:R-:W-:Y:S01]  /*1ed0*/  IMAD.IADD R8, R8, 0x1, -R3 ;  /* 0x0000000108087824 */ /* 0x000fe200078e0a03 */
[----:B------:R-:W-:-:S03]  /*1ee0*/  LOP3.LUT R5, R5, 0xfffffff8, RZ, 0xc0, !PT ;  /* 0xfffffff805057812 */ /* 0x000fc600078ec0ff */
[----:B------:R-:W-:Y:S02]  /*1ef0*/  IMAD.SHL.U32 R12, R8, 0x2, RZ ;  /* 0x00000002080c7824 */ /* 0x000fe400078e00ff */
[----:B------:R-:W-:-:S03]  /*1f00*/  IMAD.IADD R4, R4, 0x1, -R5 ;  /* 0x0000000104047824 */ /* 0x000fc600078e0a05 */
[----:B------:R-:W-:Y:S02]  /*1f10*/  SHF.R.S32.HI R13, RZ, 0x1f, R12 ;  /* 0x0000001fff0d7819 */ /* 0x000fe4000001140c */
[----:B------:R-:W-:-:S03]  /*1f20*/  SHF.R.S32.HI R5, RZ, 0x1f, R4 ;  /* 0x0000001fff057819 */ /* 0x000fc60000011404 */
[----:B------:R-:W-:-:S04]  /*1f30*/  IMAD.WIDE R158, R9, 0x10, R4 ;  /* 0x00000010099e7825 */ /* 0x000fc800078e0204 */
[----:B------:R-:W-:Y:S01]  /*1f40*/  IMAD.WIDE R158, R11, 0x80, R158 ;  /* 0x000000800b9e7825 */ /* 0x000fe200078e029e */
[----:B--2---:R-:W-:Y:S06]  /*1f50*/  @P0 EXIT ;  /* 0x000000000000094d */ /* 0x004fec0003800000 */
[----:B------:R-:W-:Y:S01]  /*1f60*/  ULDC UR4, c[0x0][0x288] ;  /* 0x0000a20000047ab9 */ /* 0x000fe20000000800 */
[----:B------:R-:W-:Y:S01]  /*1f70*/  IMAD.SHL.U32 R155, R16, 0x80, RZ ;  /* 0x00000080109b7824 */ /* 0x000fe200078e00ff */
[----:B------:R-:W-:Y:S01]  /*1f80*/  ISETP.GE.AND P0, PT, R21, UR4, PT ;  /* 0x0000000415007c0c */ /* 0x000fe2000bf06270 */
[-C--:B------:R-:W-:Y:S01]  /*1f90*/  IMAD.WIDE.U32 R6, R158, R166.reuse, R12 ;  /* 0x000000a69e067225 */ /* 0x080fe200078e000c */
[----:B------:R-:W-:Y:S01]  /*1fa0*/  SHF.R.S32.HI R152, RZ, 0x1f, R21 ;  /* 0x0000001fff987819 */ /* 0x000fe20000011415 */
[----:B------:R-:W-:Y:S01]  /*1fb0*/  ULDC.64 UR4, c[0x0][0x660] ;  /* 0x0001980000047ab9 */ /* 0x000fe20000000a00 */
[----:B------:R-:W-:Y:S01]  /*1fc0*/  ISETP.GE.OR P0, PT, R155, R19, P0 ;  /* 0x000000139b00720c */ /* 0x000fe20000706670 */
[----:B------:R-:W-:Y:S01]  /*1fd0*/  IMAD R3, R159, R166, RZ ;  /* 0x000000a69f037224 */ /* 0x000fe200078e02ff */
[----:B------:R-:W-:Y:S01]  /*1fe0*/  SHF.R.S32.HI R153, RZ, 0x1f, R155 ;  /* 0x0000001fff997819 */ /* 0x000fe2000001149b */
[----:B------:R-:W-:Y:S01]  /*1ff0*/  IMAD R16, R152, UR4, RZ ;  /* 0x0000000498107c24 */ /* 0x000fe2000f8e02ff */
[----:B------:R-:W-:Y:S01]  /*2000*/  IADD3 R6, P1, R155, R6, RZ ;  /* 0x000000069b067210 */ /* 0x000fe20007f3e0ff */
[----:B------:R-:W-:-:S05]  /*2010*/  IMAD R3, R158, R167, R3 ;  /* 0x000000a79e037224 */ /* 0x000fca00078e0203 */
[----:B------:R-:W-:-:S03]  /*2020*/  IADD3.X R7, R153, R7, R3, P1, !PT ;  /* 0x0000000799077210 */ /* 0x000fc60000ffe403 */
[----:B------:R-:W-:Y:S05]  /*2030*/  @P0 EXIT ;  /* 0x000000000000094d */ /* 0x000fea0003800000 */
[----:B------:R-:W-:Y:S01]  /*2040*/  ULDC UR6, c[0x0][0x28c] ;  /* 0x0000a30000067ab9 */ /* 0x000fe20000000800 */
[C---:B------:R-:W-:Y:S01]  /*2050*/  IMAD R3, R21.reuse, UR5, R16 ;  /* 0x0000000515037c24 */ /* 0x040fe2000f8e0210 */
[----:B------:R-:W-:Y:S01]  /*2060*/  ISETP.GE.AND P0, PT, R162, UR6, PT ;  /* 0x00000006a2007c0c */ /* 0x000fe2000bf06270 */
[----:B------:R-:W-:Y:S01]  /*2070*/  ULDC UR6, c[0x0][0x290] ;  /* 0x0000a40000067ab9 */ /* 0x000fe20000000800 */
[----:B------:R-:W-:Y:S01]  /*2080*/  SHF.R.S32.HI R16, RZ, 0x1f, R14 ;  /* 0x0000001fff107819 */ /* 0x000fe2000001140e */
[----:B------:R-:W-:Y:S01]  /*2090*/  IMAD.WIDE.U32 R6, R21, UR4, R6 ;  /* 0x0000000415067c25 */ /* 0x000fe2000f8e0006 */
[----:B------:R-:W-:Y:S01]  /*20a0*/  ISETP.GE.OR P0, PT, R14, UR6, P0 ;  /* 0x000000060e007c0c */ /* 0x000fe20008706670 */
[----:B------:R-:W-:Y:S01]  /*20b0*/  ULDC.64 UR4, c[0x0][0x670] ;  /* 0x00019c0000047ab9 */ /* 0x000fe20000000a00 */
[----:B------:R-:W-:Y:S01]  /*20c0*/  SHF.R.S32.HI R15, RZ, 0x1f, R162 ;  /* 0x0000001fff0f7819 */ /* 0x000fe200000114a2 */
[----:B------:R-:W-:Y:S02]  /*20d0*/  IMAD.IADD R7, R7, 0x1, R3 ;  /* 0x0000000107077824 */ /* 0x000fe400078e0203 */
[----:B------:R-:W-:-:S02]  /*20e0*/  IMAD R11, R16, UR4, RZ ;  /* 0x00000004100b7c24 */ /* 0x000fc4000f8e02ff */
[----:B------:R-:W-:-:S04]  /*20f0*/  IMAD.WIDE.U32 R6, R14, UR4, R6 ;  /* 0x000000040e067c25 */ /* 0x000fc8000f8e0006 */
[----:B------:R-:W-:Y:S02]  /*2100*/  IMAD R11, R14, UR5, R11 ;  /* 0x000000050e0b7c24 */ /* 0x000fe4000f8e020b */
[----:B------:R-:W-:Y:S01]  /*2110*/  IMAD R3, R9, -0x10, -R10 ;  /* 0xfffffff009037824 */ /* 0x000fe200078e0a0a */
[----:B------:R-:W-:Y:S06]  /*2120*/  @P0 EXIT ;  /* 0x000000000000094d */ /* 0x000fec0003800000 */
[----:B------:R-:W-:Y:S01]  /*2130*/  ULDC.64 UR4, c[0x0][0x668] ;  /* 0x00019a0000047ab9 */ /* 0x000fe20000000a00 */
[----:B---3-5:R-:W-:Y:S01]  /*2140*/  FSETP.NEU.AND P1, PT, R2, RZ, PT ;  /* 0x000000ff0200720b */ /* 0x028fe20003f2d000 */
[----:B------:R-:W-:Y:S01]  /*2150*/  IMAD.IADD R7, R7, 0x1, R11 ;  /* 0x0000000107077824 */ /* 0x000fe200078e020b */
[----:B------:R-:W-:Y:S01]  /*2160*/  IADD3 R3, R3, R18, -R4 ;  /* 0x0000001203037210 */ /* 0x000fe20007ffe804 */
[----:B------:R-:W-:Y:S01]  /*2170*/  IMAD R5, R15, UR4, RZ ;  /* 0x000000040f057c24 */ /* 0x000fe2000f8e02ff */
[----:B------:R-:W-:Y:S01]  /*2180*/  SHF.L.U64.HI R157, R166, 0x6, R167 ;  /* 0x00000006a69d7819 */ /* 0x000fe200000102a7 */
[----:B------:R-:W-:Y:S01]  /*2190*/  IMAD R8, R8, -0x2, R19 ;  /* 0xfffffffe08087824 */ /* 0x000fe200078e0213 */
[----:B------:R-:W-:Y:S01]  /*21a0*/  SHF.L.U64.HI R167, R166, 0x3, R167 ;  /* 0x00000003a6a77819 */ /* 0x000fe200000102a7 */
[C---:B------:R-:W-:Y:S02]  /*21b0*/  IMAD R9, R162.reuse, UR5, R5 ;  /* 0x00000005a2097c24 */ /* 0x040fe4000f8e0205 */
[----:B------:R-:W-:Y:S01]  /*21c0*/  IMAD.WIDE.U32 R10, R162, UR4, R6 ;  /* 0x00000004a20a7c25 */ /* 0x000fe2000f8e0006 */
[----:B------:R-:W-:-:S03]  /*21d0*/  ULDC.64 UR4, c[0x0][0x640] ;  /* 0x0001900000047ab9 */ /* 0x000fc60000000a00 */
[----:B------:R-:W-:Y:S02]  /*21e0*/  IMAD.IADD R4, R8, 0x1, -R155 ;  /* 0x0000000108047824 */ /* 0x000fe400078e0a9b */
[----:B------:R-:W-:Y:S02]  /*21f0*/  IMAD R5, R15, UR4, RZ ;  /* 0x000000040f057c24 */ /* 0x000fe4000f8e02ff */
[----:B------:R-:W-:Y:S01]  /*2200*/  IMAD.SHL.U32 R20, R166, 0x40, RZ ;  /* 0x00000040a6147824 */ /* 0x000fe200078e00ff */
[----:B------:R-:W-:Y:S01]  /*2210*/  ISETP.GT.AND P5, PT, R4, RZ, PT ;  /* 0x000000ff0400720c */ /* 0x000fe20003fa4270 */
[----:B------:R-:W-:Y:S02]  /*2220*/  IMAD R161, R162, UR5, R5 ;  /* 0x00000005a2a17c24 */ /* 0x000fe4000f8e0205 */
[----:B------:R-:W-:Y:S01]  /*2230*/  IMAD.SHL.U32 R156, R166, 0x8, RZ ;  /* 0x00000008a69c7824 */ /* 0x000fe200078e00ff */
[----:B------:R-:W-:Y:S01]  /*2240*/  ISETP.GT.AND P0, PT, R3, RZ, P5 ;  /* 0x000000ff0300720c */ /* 0x000fe20002f04270 */
[----:B------:R-:W-:Y:S01]  /*2250*/  IMAD.IADD R23, R11, 0x1, R9 ;  /* 0x000000010b177824 */ /* 0x000fe200078e0209 */
[----:B------:R-:W-:Y:S11]  /*2260*/  @!P1 BRA `(.L_x_28) ;  /* 0x00000064000c9947 */ /* 0x000ff60003800000 */
[----:B------:R-:W-:Y:S01]  /*2270*/  IADD3 R6, P1, R155, R12, RZ ;  /* 0x0000000c9b067210 */ /* 0x000fe20007f3e0ff */
[----:B------:R-:W-:Y:S01]  /*2280*/  ULDC.64 UR6, c[0x0][0x638] ;  /* 0x00018e0000067ab9 */ /* 0x000fe20000000a00 */
[----:B------:R-:W-:Y:S01]  /*2290*/  ULDC.64 UR8, c[0x0][0x648] ;  /* 0x0001920000087ab9 */ /* 0x000fe20000000a00 */
[----:B------:R-:W-:Y:S01]  /*22a0*/  IMAD R152, R152, UR6, RZ ;  /* 0x0000000698987c24 */ /* 0x000fe2000f8e02ff */
[----:B------:R-:W-:Y:S01]  /*22b0*/  ULDC.64 UR10, c[0x0][0x630] ;  /* 0x00018c00000a7ab9 */ /* 0x000fe20000000a00 */
[----:B------:R-:W-:Y:S01]  /*22c0*/  IMAD.X R7, R153, 0x1, R13, P1 ;  /* 0x0000000199077824 */ /* 0x000fe200008e060d */
[----:B------:R-:W-:Y:S01]  /*22d0*/  ULDC.64 UR14, c[0x0][0x628] ;  /* 0x00018a00000e7ab9 */ /* 0x000fe20000000a00 */
[C---:B------:R-:W-:Y:S02]  /*22e0*/  IMAD R152, R21.reuse, UR7, R152 ;  /* 0x0000000715987c24 */ /* 0x040fe4000f8e0298 */
[----:B------:R-:W-:-:S04]  /*22f0*/  IMAD.WIDE.U32 R6, R21, UR6, R6 ;  /* 0x0000000615067c25 */ /* 0x000fc8000f8e0006 */
[----:B------:R-:W-:Y:S02]  /*2300*/  IMAD R5, R16, UR8, RZ ;  /* 0x0000000810057c24 */ /* 0x000fe4000f8e02ff */
[----:B------:R-:W-:Y:S02]  /*2310*/  IMAD.IADD R7, R7, 0x1, R152 ;  /* 0x0000000107077824 */ /* 0x000fe400078e0298 */
[C---:B------:R-:W-:Y:S02]  /*2320*/  IMAD R154, R14.reuse, UR9, R5 ;  /* 0x000000090e9a7c24 */ /* 0x040fe4000f8e0205 */
[----:B------:R-:W-:-:S04]  /*2330*/  IMAD.WIDE.U32 R6, R14, UR8, R6 ;  /* 0x000000080e067c25 */ /* 0x000fc8000f8e0006 */
[----:B------:R-:W-:Y:S02]  /*2340*/  IMAD.IADD R7, R7, 0x1, R154 ;  /* 0x0000000107077824 */ /* 0x000fe400078e029a */
[----:B------:R-:W-:Y:S02]  /*2350*/  IMAD R5, R159, UR10, RZ ;  /* 0x0000000a9f057c24 */ /* 0x000fe4000f8e02ff */
[----:B------:R-:W-:-:S04]  /*2360*/  IMAD.WIDE.U32 R16, R162, UR4, R6 ;  /* 0x00000004a2107c25 */ /* 0x000fc8000f8e0006 */
[----:B------:R-:W-:Y:S02]  /*2370*/  IMAD.IADD R19, R161, 0x1, R17 ;  /* 0x00000001a1137824 */ /* 0x000fe400078e0211 */
[----:B------:R-:W-:Y:S02]  /*2380*/  IMAD.MOV.U32 R18, RZ, RZ, R16 ;  /* 0x000000ffff127224 */ /* 0x000fe400078e0010 */
[C---:B------:R-:W-:Y:S02]  /*2390*/  IMAD R15, R158.reuse, UR11, R5 ;  /* 0x0000000b9e0f7c24 */ /* 0x040fe4000f8e0205 */
[----:B------:R-:W-:-:S04]  /*23a0*/  IMAD.WIDE.U32 R6, R158, UR10, R18 ;  /* 0x0000000a9e067c25 */ /* 0x000fc8000f8e0012 */
[----:B------:R-:W-:Y:S01]  /*23b0*/  IMAD.IADD R5, R7, 0x1, R15 ;  /* 0x0000000107057824 */ /* 0x000fe200078e020f */
[----:B------:R-:W-:-:S04]  /*23c0*/  LEA R8, P1, R6, UR14, 0x1 ;  /* 0x0000000e06087c11 */ /* 0x000fc8000f8208ff */
[----:B------:R-:W-:-:S05]  /*23d0*/  LEA.HI.X R9, R6, UR15, R5, 0x1, P1 ;  /* 0x0000000f06097c11 */ /* 0x000fca00088f0c05 */
[----:B------:R0:W2:Y:S01]  /*23e0*/  @P0 LDG.E.LTC128B.U16 R5, desc[UR12][R8.64] ;  /* 0x0000000c08050981 */ /* 0x0000a2000c1e1520 */
[----:B------:R-:W-:Y:S01]  /*23f0*/  IMAD.WIDE.U32 R162, R162, UR4, RZ ;  /* 0x00000004a2a27c25 */ /* 0x000fe2000f8e00ff */
[----:B------:R-:W-:Y:S01]  /*2400*/  ULDC.64 UR4, c[0x0][0x650] ;  /* 0x0001940000047ab9 */ /* 0x000fe20000000a00 */
[----:B------:R-:W-:Y:S01]  /*2410*/  ISETP.GT.AND P4, PT, R4, 0x1, PT ;  /* 0x000000010400780c */ /* 0x000fe20003f84270 */
[----:B------:R-:W-:Y:S01]  /*2420*/  BSSY B0, `(.L_x_29) ;  /* 0x0000019000007945 */ /* 0x000fe20003800000 */
[----:B------:R-:W-:Y:S02]  /*2430*/  IMAD.IADD R161, R163, 0x1, R161 ;  /* 0x00000001a3a17824 */ /* 0x000fe400078e02a1 */
[----:B------:R-:W-:-:S04]  /*2440*/  IMAD.MOV.U32 R160, RZ, RZ, R162 ;  /* 0x000000ffffa07224 */ /* 0x000fc800078e00a2 */
[----:B------:R-:W-:-:S04]  /*2450*/  IMAD.WIDE.U32 R6, R158, UR10, R160 ;  /* 0x0000000a9e067c25 */ /* 0x000fc8000f8e00a0 */
[----:B------:R-:W-:Y:S02]  /*2460*/  IMAD.IADD R7, R15, 0x1, R7 ;  /* 0x000000010f077824 */ /* 0x000fe400078e0207 */
[----:B------:R-:W-:-:S04]  /*2470*/  IMAD.WIDE.U32 R6, R14, UR8, R6 ;  /* 0x000000080e067c25 */ /* 0x000fc8000f8e0006 */
[----:B------:R-:W-:Y:S02]  /*2480*/  IMAD.IADD R7, R154, 0x1, R7 ;  /* 0x000000019a077824 */ /* 0x000fe400078e0207 */
[----:B------:R-:W-:-:S04]  /*2490*/  IMAD.WIDE.U32 R6, R21, UR6, R6 ;  /* 0x0000000615067c25 */ /* 0x000fc8000f8e0006 */
[----:B------:R-:W-:Y:S01]  /*24a0*/  IMAD.IADD R22, R152, 0x1, R7 ;  /* 0x0000000198167824 */ /* 0x000fe200078e0207 */
[----:B0-----:R-:W-:Y:S02]  /*24b0*/  IADD3 R9, P2, P3, R155, R6, R12 ;  /* 0x000000069b097210 */ /* 0x001fe40007b5e00c */
[C---:B------:R-:W-:Y:S02]  /*24c0*/  LEA R6, P1, R10.reuse, UR4, 0x1 ;  /* 0x000000040a067c11 */ /* 0x040fe4000f8208ff */
[----:B------:R-:W-:Y:S02]  /*24d0*/  IADD3.X R22, R153, R22, R13, P2, P3 ;  /* 0x0000001699167210 */ /* 0x000fe400017e640d */
[----:B------:R-:W-:Y:S02]  /*24e0*/  LEA.HI.X R7, R10, UR5, R23, 0x1, P1 ;  /* 0x000000050a077c11 */ /* 0x000fe400088f0c17 */
[----:B------:R-:W-:Y:S02]  /*24f0*/  ISETP.GT.AND P1, PT, R3, RZ, P4 ;  /* 0x000000ff0300720c */ /* 0x000fe40002724270 */
[----:B------:R-:W-:-:S04]  /*2500*/  LEA R8, P2, R9, UR14, 0x1 ;  /* 0x0000000e09087c11 */ /* 0x000fc8000f8408ff */
[----:B------:R-:W-:Y:S01]  /*2510*/  LEA.HI.X R9, R9, UR15, R22, 0x1, P2 ;  /* 0x0000000f09097c11 */ /* 0x000fe200090f0c16 */
[----:B--2---:R-:W-:-:S05]  /*2520*/  HADD2.F32 R11, -RZ, R5.H0_H0 ;  /* 0x20000005ff0b7230 */ /* 0x004fca0000004100 */
[----:B------:R-:W-:-:S04]  /*2530*/  FMUL R11, R11, R2 ;  /* 0x000000020b0b7220 */ /* 0x000fc80000400000 */
[C---:B------:R-:W-:Y:S01]  /*2540*/  FFMA R11, R88.reuse, R0, R11 ;  /* 0x00000000580b7223 */ /* 0x040fe2000000000b */
[----:B------:R-:W-:-:S04]  /*2550*/  LOP3.LUT R88, R88, 0xfffffffd, RZ, 0xc0, !PT ;  /* 0xfffffffd58587812 */ /* 0x000fc800078ec0ff */
[----:B------:R-:W-:Y:S02]  /*2560*/  F2FP.F16.F32.PACK_AB R11, RZ, R11 ;  /* 0x0000000bff0b723e */ /* 0x000fe400000000ff */
[----:B------:R-:W-:-:S03]  /*2570*/  @P4 LOP3.LUT R88, R88, 0x2, RZ, 0xfc, !PT ;  /* 0x0000000258584812 */ /* 0x000fc600078efcff */
[----:B------:R0:W-:Y:S01]  /*2580*/  @P0 STG.E.U16 desc[UR12][R6.64], R11 ;  /* 0x0000000b06000986 */ /* 0x0001e2000c10150c */
[----:B------:R-:W-:Y:S05]  /*2590*/  @!P1 BRA `(.L_x_30) ;  /* 0x0000000000049947 */ /* 0x000fea0003800000 */
[----:B------:R1:W5:Y:S02]  /*25a0*/  LDG.E.LTC128B.U16 R5, desc[UR12][R8.64+0x2] ;  /* 0x0000020c08057981 */ /* 0x000364000c1e1520 */
.L_x_30:
[----:B------:R-:W-:Y:S05]  /*25b0*/  BSYNC B0 ;  /* 0x0000000000007941 */ /* 0x000fea0003800000 */
.L_x_29:
[----:B------:R-:W-:Y:S01]  /*25c0*/  USHF.L.U32 UR4, UR10, 0x3, URZ ;  /* 0x000000030a047899 */ /* 0x000fe2000800063f */
[----:B0----5:R-:W-:Y:S01]  /*25d0*/  HADD2.F32 R11, -RZ, R5.H0_H0 ;  /* 0x20000005ff0b7230 */ /* 0x021fe20000004100 */
[----:B------:R-:W-:Y:S01]  /*25e0*/  USHF.L.U64.HI UR5, UR10, 0x3, UR11 ;  /* 0x000000030a057899 */ /* 0x000fe2000801020b */
[----:B------:R-:W-:-:S03]  /*25f0*/  ISETP.GT.AND P0, PT, R3, 0x8, P5 ;  /* 0x000000080300780c */ /* 0x000fc60002f04270 */
[----:B------:R-:W-:Y:S02]  /*2600*/  IMAD.U32 R164, RZ, RZ, UR4 ;  /* 0x00000004ffa47e24 */ /* 0x000fe4000f8e00ff */
[----:B------:R-:W-:Y:S01]  /*2610*/  FMUL R22, R11, R2 ;  /* 0x000000020b167220 */ /* 0x000fe20000400000 */
[----:B------:R-:W-:-:S03]  /*2620*/  IMAD.U32 R165, RZ, RZ, UR5 ;  /* 0x00000005ffa57e24 */ /* 0x000fc6000f8e00ff */
[----:B------:R-:W-:Y:S01]  /*2630*/  FFMA R22, R89, R0, R22 ;  /* 0x0000000059167223 */ /* 0x000fe20000000016 */
[----:B------:R-:W-:Y:S01]  /*2640*/  IMAD.WIDE.U32 R10, R158, UR10, R164 ;  /* 0x0000000a9e0a7c25 */ /* 0x000fe2000f8e00a4 */
[----:B------:R-:W-:-:S03]  /*2650*/  PRMT R89, R5, 0x7610, R89 ;  /* 0x0000761005597816 */ /* 0x000fc60000000059 */
[----:B------:R-:W-:Y:S01]  /*2660*/  IMAD.IADD R15, R15, 0x1, R11 ;  /* 0x000000010f0f7824 */ /* 0x000fe200078e020b */
[----:B------:R-:W-:Y:S02]  /*2670*/  IADD3 R11, P2, R16, R10, RZ ;  /* 0x0000000a100b7210 */ /* 0x000fe40007f5e0ff */
[----:B------:R-:W-:-:S03]  /*2680*/  F2FP.F16.F32.PACK_AB R23, RZ, R22 ;  /* 0x00000016ff17723e */ /* 0x000fc600000000ff */
[----:B------:R-:W-:Y:S01]  /*2690*/  IMAD.X R166, R15, 0x1, R19, P2 ;  /* 0x000000010fa67824 */ /* 0x000fe200010e0613 */
[----:B------:R-:W-:Y:S02]  /*26a0*/  LEA R22, P2, R11, UR14, 0x1 ;  /* 0x0000000e0b167c11 */ /* 0x000fe4000f8408ff */
[----:B------:R-:W-:Y:S02]  /*26b0*/  PRMT R168, R23, 0x7610, R168 ;  /* 0x0000761017a87816 */ /* 0x000fe400000000a8 */
[----:B------:R-:W-:-:S03]  /*26c0*/  LEA.HI.X R23, R11, UR15, R166, 0x1, P2 ;  /* 0x0000000f0b177c11 */ /* 0x000fc600090f0ca6 */
[----:B------:R0:W-:Y:S04]  /*26d0*/  @P1 STG.E.U16 desc[UR12][R6.64+0x2], R168 ;  /* 0x000002a806001986 */ /* 0x0001e8000c10150c */
[----:B------:R2:W3:Y:S01]  /*26e0*/  @P0 LDG.E.LTC128B.U16 R89, desc[UR12][R22.64] ;  /* 0x0000000c16590981 */ /* 0x0004e2000c1e1520 */
[----:B------:R-:W-:Y:S01]  /*26f0*/  IADD3 R10, P1, R162, R10, RZ ;  /* 0x0000000aa20a7210 */ /* 0x000fe20007f3e0ff */
[----:B------:R-:W-:Y:S04]  /*2700*/  BSSY B0, `(.L_x_31) ;  /* 0x0000016000007945 */ /* 0x000fe80003800000 */
[----:B------:R-:W-:Y:S01]  /*2710*/  IMAD.X R11, R15, 0x1, R161, P1 ;  /* 0x000000010f0b7824 */ /* 0x000fe200008e06a1 */
[----:B------:R-:W-:Y:S01]  /*2720*/  SHF.L.U64.HI R15, R156, 0x1, R167 ;  /* 0x000000019c0f7819 */ /* 0x000fe200000102a7 */
[----:B------:R-:W-:-:S04]  /*2730*/  IMAD.WIDE.U32 R10, R14, UR8, R10 ;  /* 0x000000080e0a7c25 */ /* 0x000fc8000f8e000a */
[----:B------:R-:W-:Y:S02]  /*2740*/  IMAD.IADD R11, R154, 0x1, R11 ;  /* 0x000000019a0b7824 */ /* 0x000fe400078e020b */
[----:B------:R-:W-:-:S04]  /*2750*/  IMAD.WIDE.U32 R10, R21, UR6, R10 ;  /* 0x00000006150a7c25 */ /* 0x000fc8000f8e000a */
[----:B--2---:R-:W-:Y:S01]  /*2760*/  IMAD.IADD R23, R152, 0x1, R11 ;  /* 0x0000000198177824 */ /* 0x004fe200078e020b */
[----:B------:R-:W-:Y:S01]  /*2770*/  IADD3 R11, P2, P3, R155, R10, R12 ;  /* 0x0000000a9b0b7210 */ /* 0x000fe20007b5e00c */
[----:B---3--:R-:W-:-:S05]  /*2780*/  HADD2.F32 R5, -RZ, R89.H0_H0 ;  /* 0x20000059ff057230 */ /* 0x008fca0000004100 */
[----:B------:R-:W-:-:S04]  /*2790*/  FMUL R5, R5, R2 ;  /* 0x0000000205057220 */ /* 0x000fc80000400000 */
[----:B------:R-:W-:Y:S01]  /*27a0*/  FFMA R90, R90, R0, R5 ;  /* 0x000000005a5a7223 */ /* 0x000fe20000000005 */
[----:B------:R-:W-:-:S04]  /*27b0*/  IMAD.SHL.U32 R5, R156, 0x2, RZ ;  /* 0x000000029c057824 */ /* 0x000fc800078e00ff */
[----:B------:R-:W-:Y:S02]  /*27c0*/  F2FP.F16.F32.PACK_AB R156, RZ, R90 ;  /* 0x0000005aff9c723e */ /* 0x000fe400000000ff */
[----:B------:R-:W-:Y:S02]  /*27d0*/  IADD3 R22, P1, R5, R6, RZ ;  /* 0x0000000605167210 */ /* 0x000fe40007f3e0ff */
[----:B------:R-:W-:Y:S02]  /*27e0*/  IADD3.X R90, R153, R23, R13, P2, P3 ;  /* 0x00000017995a7210 */ /* 0x000fe400017e640d */
[----:B------:R-:W-:Y:S01]  /*27f0*/  ISETP.GT.AND P2, PT, R3, 0x8, P4 ;  /* 0x000000080300780c */ /* 0x000fe20002744270 */
[----:B------:R-:W-:Y:S01]  /*2800*/  IMAD.X R23, R15, 0x1, R7, P1 ;  /* 0x000000010f177824 */ /* 0x000fe200008e0607 */
[----:B------:R-:W-:-:S04]  /*2810*/  LEA R10, P3, R11, UR14, 0x1 ;  /* 0x0000000e0b0a7c11 */ /* 0x000fc8000f8608ff */
[----:B------:R0:W-:Y:S01]  /*2820*/  @P0 STG.E.U16 desc[UR12][R22.64], R156 ;  /* 0x0000009c16000986 */ /* 0x0001e2000c10150c */
[----:B------:R-:W-:-:S06]  /*2830*/  LEA.HI.X R11, R11, UR15, R90, 0x1, P3 ;  /* 0x0000000f0b0b7c11 */ /* 0x000fcc00098f0c5a */
[----:B------:R-:W-:Y:S05]  /*2840*/  @!P2 BRA `(.L_x_32) ;  /* 0x000000000004a947 */ /* 0x000fea0003800000 */
[----:B------:R2:W5:Y:S02]  /*2850*/  LDG.E.LTC128B.U16 R89, desc[UR12][R10.64+0x2] ;  /* 0x0000020c0a597981 */ /* 0x000564000c1e1520 */
.L_x_32:
[----:B------:R-:W-:Y:S05]  /*2860*/  BSYNC B0 ;  /* 0x0000000000007941 */ /* 0x000fea0003800000 */
.L_x_31:
[----:B-----5:R-:W-:Y:S01]  /*2870*/  HADD2.F32 R167, -RZ, R89.H0_H0 ;  /* 0x20000059ffa77230 */ /* 0x020fe20000004100 */
[----:B------:R-:W-:Y:S01]  /*2880*/  ISETP.GT.AND P3, PT, R4, 0x8, PT ;  /* 0x000000080400780c */ /* 0x000fe20003f64270 */
[----:B------:R-:W-:Y:S01]  /*2890*/  BSSY B0, `(.L_x_33) ;  /* 0x000000a000007945 */ /* 0x000fe20003800000 */
[----:B------:R-:W-:Y:S02]  /*28a0*/  LOP3.LUT R88, R88, 0xfffffffb, RZ, 0xc0, !PT ;  /* 0xfffffffb58587812 */ /* 0x000fe400078ec0ff */
[----:B------:R-:W-:Y:S01]  /*28b0*/  FMUL R90, R167, R2 ;  /* 0x00000002a75a7220 */ /* 0x000fe20000400000 */
[----:B------:R-:W-:-:S03]  /*28c0*/  ISETP.GT.AND P0, PT, R3, RZ, P3 ;  /* 0x000000ff0300720c */ /* 0x000fc60001f04270 */
[----:B------:R-:W-:-:S05]  /*28d0*/  FFMA R90, R91, R0, R90 ;  /* 0x000000005b5a7223 */ /* 0x000fca000000005a */
[----:B------:R-:W-:Y:S02]  /*28e0*/  F2FP.F16.F32.PACK_AB R90, RZ, R90 ;  /* 0x0000005aff5a723e */ /* 0x000fe400000000ff */
[----:B------:R-:W-:-:S03]  /*28f0*/  @P3 LOP3.LUT R88, R88, 0x4, RZ, 0xfc, !PT ;  /* 0x0000000458583812 */ /* 0x000fc600078efcff */
[----:B------:R3:W-:Y:S01]  /*2900*/  @P2 STG.E.U16 desc[UR12][R22.64+0x2], R90 ;  /* 0x0000025a16002986 */ /* 0x0007e2000c10150c */
[----:B------:R-:W-:Y:S05]  /*2910*/  @!P0 BRA `(.L_x_34) ;  /* 0x0000000000048947 */ /* 0x000fea0003800000 */
[----:B------:R4:W5:Y:S02]  /*2920*/  LDG.E.LTC128B.U16 R89, desc[UR12][R8.64+0x10] ;  /* 0x0000100c08597981 */ /* 0x000964000c1e1520 */
.L_x_34:
[----:B------:R-:W-:Y:S05]  /*2930*/  BSYNC B0 ;  /* 0x0000000000007941 */ /* 0x000fea0003800000 */
.L_x_33:
        /* <DEDUP_REMOVED lines=12> */
.L_x_36:
[----:B------:R-:W-:Y:S05]  /*2a00*/  BSYNC B0 ;  /* 0x0000000000007941 */ /* 0x000fea0003800000 */
.L_x_35:
[----:B0----5:R-:W-:Y:S01]  /*2a10*/  HADD2.F32 R91, -RZ, R89.H0_H0 ;  /* 0x20000059ff5b7230 */ /* 0x021fe20000004100 */
[----:B------:R-:W-:Y:S01]  /*2a20*/  IADD3 R167, P0, R158, 0x40, RZ ;  /* 0x000000409ea77810 */ /* 0x000fe20007f1e0ff */
[----:B------:R-:W-:Y:S03]  /*2a30*/  BSSY B0, `(.L_x_37) ;  /* 0x000000d000007945 */ /* 0x000fe60003800000 */
[----:B---3--:R-:W-:Y:S01]  /*2a40*/  FMUL R90, R91, R2 ;  /* 0x000000025b5a7220 */ /* 0x008fe20000400000 */
[----:B------:R-:W-:Y:S01]  /*2a50*/  IMAD.X R158, RZ, RZ, R159, P0 ;  /* 0x000000ffff9e7224 */ /* 0x000fe200000e069f */
[----:B------:R-:W-:Y:S02]  /*2a60*/  ISETP.GT.AND P0, PT, R3, 0x8, P3 ;  /* 0x000000080300780c */ /* 0x000fe40001f04270 */
[----:B------:R-:W-:Y:S01]  /*2a70*/  FFMA R90, R93, R0, R90 ;  /* 0x000000005d5a7223 */ /* 0x000fe2000000005a */
[----:B------:R-:W-:-:S04]  /*2a80*/  IMAD R158, R158, UR10, RZ ;  /* 0x0000000a9e9e7c24 */ /* 0x000fc8000f8e02ff */
[----:B------:R-:W-:Y:S01]  /*2a90*/  F2FP.F16.F32.PACK_AB R92, RZ, R90 ;  /* 0x0000005aff5c723e */ /* 0x000fe200000000ff */
[C---:B------:R-:W-:Y:S02]  /*2aa0*/  IMAD R169, R167.reuse, UR11, R158 ;  /* 0x0000000ba7a97c24 */ /* 0x040fe4000f8e029e */
[----:B------:R-:W-:Y:S02]  /*2ab0*/  IMAD.WIDE.U32 R90, R167, UR10, R160 ;  /* 0x0000000aa75a7c25 */ /* 0x000fe4000f8e00a0 */
[----:B------:R0:W-:Y:S02]  /*2ac0*/  @P1 STG.E.U16 desc[UR12][R6.64+0x12], R92 ;  /* 0x0000125c06001986 */ /* 0x0001e4000c10150c */
[----:B------:R-:W-:Y:S01]  /*2ad0*/  IMAD.IADD R93, R169, 0x1, R91 ;  /* 0x00000001a95d7824 */ /* 0x000fe200078e025b */
[----:B------:R-:W-:Y:S06]  /*2ae0*/  @!P0 BRA `(.L_x_38) ;  /* 0x0000000000048947 */ /* 0x000fec0003800000 */
[----:B------:R3:W5:Y:S02]  /*2af0*/  LDG.E.LTC128B.U16 R89, desc[UR12][R10.64+0x10] ;  /* 0x0000100c0a597981 */ /* 0x000764000c1e1520 */
.L_x_38:
[----:B------:R-:W-:Y:S05]  /*2b00*/  BSYNC B0 ;  /* 0x0000000000007941 */ /* 0x000fea0003800000 */
.L_x_37:
[----:B------:R-:W-:Y:S01]  /*2b10*/  IMAD.WIDE.U32 R158, R167, UR10, R164 ;  /* 0x0000000aa79e7c25 */ /* 0x000fe2000f8e00a4 */
[----:B------:R-:W-:Y:S03]  /*2b20*/  BSSY B0, `(.L_x_39) ;  /* 0x0000017000007945 */ /* 0x000fe60003800000 */
[----:B0-----:R-:W-:Y:S02]  /*2b30*/  IMAD.MOV.U32 R92, RZ, RZ, R90 ;  /* 0x000000ffff5c7224 */ /* 0x001fe400078e005a */
[----:B-----5:R-:W-:Y:S02]  /*2b40*/  HADD2.F32 R163, -RZ, R89.H0_H0 ;  /* 0x20000059ffa37230 */ /* 0x020fe40000004100 */
[----:B------:R-:W-:Y:S01]  /*2b50*/  IMAD.WIDE.U32 R90, R14, UR8, R92 ;  /* 0x000000080e5a7c25 */ /* 0x000fe2000f8e005c */
[----:B------:R-:W-:-:S03]  /*2b60*/  IADD3 R92, P1, R162, R158, RZ ;  /* 0x0000009ea25c7210 */ /* 0x000fc60007f3e0ff */
[----:B------:R-:W-:Y:S01]  /*2b70*/  FMUL R163, R163, R2 ;  /* 0x00000002a3a37220 */ /* 0x000fe20000400000 */
[----:B------:R-:W-:Y:S02]  /*2b80*/  IMAD.IADD R165, R169, 0x1, R159 ;  /* 0x00000001a9a57824 */ /* 0x000fe400078e029f */
[----:B------:R-:W-:Y:S02]  /*2b90*/  IMAD.IADD R91, R154, 0x1, R91 ;  /* 0x000000019a5b7824 */ /* 0x000fe400078e025b */
[----:B------:R-:W-:Y:S01]  /*2ba0*/  FFMA R163, R94, R0, R163 ;  /* 0x000000005ea37223 */ /* 0x000fe200000000a3 */
[----:B------:R-:W-:Y:S01]  /*2bb0*/  IMAD.X R93, R165, 0x1, R161, P1 ;  /* 0x00000001a55d7824 */ /* 0x000fe200008e06a1 */
[----:B------:R-:W-:Y:S01]  /*2bc0*/  ISETP.GT.AND P1, PT, R3, 0x8, P2 ;  /* 0x000000080300780c */ /* 0x000fe20001724270 */
[----:B------:R-:W-:Y:S02]  /*2bd0*/  IMAD.WIDE.U32 R90, R21, UR6, R90 ;  /* 0x00000006155a7c25 */ /* 0x000fe4000f8e005a */
[----:B------:R-:W-:-:S02]  /*2be0*/  F2FP.F16.F32.PACK_AB R163, RZ, R163 ;  /* 0x000000a3ffa3723e */ /* 0x000fc400000000ff */
[----:B------:R-:W-:Y:S01]  /*2bf0*/  IMAD.WIDE.U32 R92, R14, UR8, R92 ;  /* 0x000000080e5c7c25 */ /* 0x000fe2000f8e005c */
[----:B------:R-:W-:Y:S02]  /*2c00*/  PRMT R14, R89, 0x7610, R14 ;  /* 0x00007610590e7816 */ /* 0x000fe4000000000e */
[----:B------:R0:W-:Y:S01]  /*2c10*/  @P0 STG.E.U16 desc[UR12][R22.64+0x10], R163 ;  /* 0x000010a316000986 */ /* 0x0001e2000c10150c */
[----:B------:R-:W-:Y:S01]  /*2c20*/  IMAD.IADD R161, R152, 0x1, R91 ;  /* 0x0000000198a17824 */ /* 0x000fe200078e025b */
[----:B------:R-:W-:Y:S01]  /*2c30*/  IADD3 R94, P0, P2, R155, R90, R12 ;  /* 0x0000005a9b5e7210 */ /* 0x000fe20007a1e00c */
[----:B------:R-:W-:-:S03]  /*2c40*/  IMAD.IADD R93, R154, 0x1, R93 ;  /* 0x000000019a5d7824 */ /* 0x000fc600078e025d */
[----:B------:R-:W-:Y:S01]  /*2c50*/  IADD3.X R161, R153, R161, R13, P0, P2 ;  /* 0x000000a199a17210 */ /* 0x000fe200007e440d */
[----:B------:R-:W-:Y:S01]  /*2c60*/  IMAD.WIDE.U32 R90, R21, UR6, R92 ;  /* 0x00000006155a7c25 */ /* 0x000fe2000f8e005c */
[----:B------:R-:W-:Y:S07]  /*2c70*/  @!P1 BRA `(.L_x_40) ;  /* 0x0000000000049947 */ /* 0x000fee0003800000 */
[----:B------:R0:W5:Y:S02]  /*2c80*/  LDG.E.LTC128B.U16 R14, desc[UR12][R10.64+0x12] ;  /* 0x0000120c0a0e7981 */ /* 0x000164000c1e1520 */
.L_x_40:
[----:B------:R-:W-:Y:S05]  /*2c90*/  BSYNC B0 ;  /* 0x0000000000007941 */ /* 0x000fea0003800000 */
.L_x_39:
[----:B-----5:R-:W-:Y:S01]  /*2ca0*/  HADD2.F32 R21, -RZ, R14.H0_H0 ;  /* 0x2000000eff157230 */ /* 0x020fe20000004100 */
[----:B------:R-:W-:Y:S01]  /*2cb0*/  IADD3 R155, P0, P2, R155, R90, R12 ;  /* 0x0000005a9b9b7210 */ /* 0x000fe20007a1e00c */
[----:B------:R-:W-:Y:S01]  /*2cc0*/  IMAD.IADD R90, R152, 0x1, R91 ;  /* 0x00000001985a7824 */ /* 0x000fe200078e025b */
[C---:B------:R-:W-:Y:S01]  /*2cd0*/  SHF.L.U64.HI R91, R20.reuse, 0x1, R157 ;  /* 0x00000001145b7819 */ /* 0x040fe2000001029d */
[----:B------:R-:W-:Y:S02]  /*2ce0*/  IMAD.SHL.U32 R89, R20, 0x2, RZ ;  /* 0x0000000214597824 */ /* 0x000fe400078e00ff */
[----:B------:R-:W-:Y:S01]  /*2cf0*/  FMUL R12, R21, R2 ;  /* 0x00000002150c7220 */ /* 0x000fe20000400000 */
[----:B------:R-:W-:Y:S01]  /*2d00*/  ISETP.GT.AND P3, PT, R4, 0x10, PT ;  /* 0x000000100400780c */ /* 0x000fe20003f64270 */
[----:B------:R-:W-:Y:S01]  /*2d10*/  BSSY B0, `(.L_x_41) ;  /* 0x000000f000007945 */ /* 0x000fe20003800000 */
[----:B------:R-:W-:Y:S01]  /*2d20*/  IADD3.X R90, R153, R90, R13, P0, P2 ;  /* 0x0000005a995a7210 */ /* 0x000fe200007e440d */
[----:B------:R-:W-:Y:S01]  /*2d30*/  FFMA R12, R95, R0, R12 ;  /* 0x000000005f0c7223 */ /* 0x000fe2000000000c */
[----:B------:R-:W-:Y:S01]  /*2d40*/  @P1 IMAD.MOV.U32 R13, RZ, RZ, R23 ;  /* 0x000000ffff0d1224 */ /* 0x000fe200078e0017 */
[----:B------:R-:W-:-:S02]  /*2d50*/  IADD3 R20, P0, P2, R5, R6, R89 ;  /* 0x0000000605147210 */ /* 0x000fc40007a1e059 */
[----:B------:R-:W-:Y:S02]  /*2d60*/  LOP3.LUT R88, R88, 0xffffffef, RZ, 0xc0, !PT ;  /* 0xffffffef58587812 */ /* 0x000fe400078ec0ff */
[----:B------:R-:W-:Y:S02]  /*2d70*/  F2FP.F16.F32.PACK_AB R12, RZ, R12 ;  /* 0x0000000cff0c723e */ /* 0x000fe400000000ff */
[----:B------:R-:W-:Y:S02]  /*2d80*/  IADD3.X R21, R15, R7, R91, P0, P2 ;  /* 0x000000070f157210 */ /* 0x000fe400007e445b */
[----:B------:R-:W-:Y:S01]  /*2d90*/  PRMT R92, R12, 0x7610, R92 ;  /* 0x000076100c5c7816 */ /* 0x000fe2000000005c */
[----:B------:R-:W-:Y:S01]  /*2da0*/  @P1 IMAD.MOV.U32 R12, RZ, RZ, R22 ;  /* 0x000000ffff0c1224 */ /* 0x000fe200078e0016 */
[----:B------:R-:W-:Y:S02]  /*2db0*/  ISETP.GT.AND P0, PT, R3, RZ, P3 ;  /* 0x000000ff0300720c */ /* 0x000fe40001f04270 */
[----:B------:R-:W-:-:S02]  /*2dc0*/  @P3 LOP3.LUT R88, R88, 0x10, RZ, 0xfc, !PT ;  /* 0x0000001058583812 */ /* 0x000fc400078efcff */
[----:B------:R0:W-:Y:S09]  /*2dd0*/  @P1 STG.E.U16 desc[UR12][R12.64+0x12], R92 ;  /* 0x0000125c0c001986 */ /* 0x0001f2000c10150c */
[----:B------:R-:W-:Y:S05]  /*2de0*/  @!P0 BRA `(.L_x_42) ;  /* 0x0000000000048947 */ /* 0x000fea0003800000 */
[----:B------:R0:W5:Y:S02]  /*2df0*/  LDG.E.LTC128B.U16 R14, desc[UR12][R8.64+0x20] ;  /* 0x0000200c080e7981 */ /* 0x000164000c1e1520 */
.L_x_42:
[----:B------:R-:W-:Y:S05]  /*2e00*/  BSYNC B0 ;  /* 0x0000000000007941 */ /* 0x000fea0003800000 */
.L_x_41:
[----:B0----5:R-:W-:Y:S01]  /*2e10*/  HADD2.F32 R13, -RZ, R14.H0_H0 ;  /* 0x2000000eff0d7230 */ /* 0x021fe20000004100 */
[----:B------:R-:W-:Y:S01]  /*2e20*/  ISETP.GT.AND P1, PT, R4, 0x11, PT ;  /* 0x000000110400780c */ /* 0x000fe20003f24270 */
[----:B------:R-:W-:Y:S01]  /*2e30*/  BSSY B0, `(.L_x_43) ;  /* 0x000000a000007945 */ /* 0x000fe20003800000 */
[----:B------:R-:W-:Y:S02]  /*2e40*/  LOP3.LUT R88, R88, 0xffffffbf, RZ, 0xc0, !PT ;  /* 0xffffffbf58587812 */ /* 0x000fe400078ec0ff */
[----:B------:R-:W-:-:S04]  /*2e50*/  FMUL R13, R13, R2 ;  /* 0x000000020d0d7220 */ /* 0x000fc80000400000 */
[----:B------:R-:W-:-:S05]  /*2e60*/  FFMA R13, R96, R0, R13 ;  /* 0x00000000600d7223 */ /* 0x000fca000000000d */
[----:B------:R-:W-:Y:S02]  /*2e70*/  F2FP.F16.F32.PACK_AB R13, RZ, R13 ;  /* 0x0000000dff0d723e */ /* 0x000fe400000000ff */
[----:B------:R-:W-:-:S03]  /*2e80*/  @P1 LOP3.LUT R88, R88, 0x40, RZ, 0xfc, !PT ;  /* 0x0000004058581812 */ /* 0x000fc600078efcff */
[----:B------:R0:W-:Y:S01]  /*2e90*/  @P0 STG.E.U16 desc[UR12][R6.64+0x20], R13 ;  /* 0x0000200d06000986 */ /* 0x0001e2000c10150c */
[----:B------:R-:W-:-:S13]  /*2ea0*/  ISETP.GT.AND P0, PT, R3, RZ, P1 ;  /* 0x000000ff0300720c */ /* 0x000fda0000f04270 */
[----:B0-----:R-:W-:Y:S05]  /*2eb0*/  @!P0 BRA `(.L_x_44) ;  /* 0x0000000000048947 */ /* 0x001fea0003800000 */
[----:B------:R0:W5:Y:S02]  /*2ec0*/  LDG.E.LTC128B.U16 R14, desc[UR12][R8.64+0x22] ;  /* 0x0000220c080e7981 */ /* 0x000164000c1e1520 */
.L_x_44:
[----:B------:R-:W-:Y:S05]  /*2ed0*/  BSYNC B0 ;  /* 0x0000000000007941 */ /* 0x000fea0003800000 */
.L_x_43:
[----:B-----5:R-:W-:Y:S01]  /*2ee0*/  HADD2.F32 R13, -RZ, R14.H0_H0 ;  /* 0x2000000eff0d7230 */ /* 0x020fe20000004100 */
[----:B------:R-:W-:Y:S04]  /*2ef0*/  BSSY B0, `(.L_x_45) ;  /* 0x0000008000007945 */ /* 0x000fe80003800000 */
[----:B------:R-:W-:-:S04]  /*2f00*/  FMUL R12, R13, R2 ;  /* 0x000000020d0c7220 */ /* 0x000fc80000400000 */
[----:B------:R-:W-:-:S05]  /*2f10*/  FFMA R12, R97, R0, R12 ;  /* 0x00000000610c7223 */ /* 0x000fca000000000c */
[----:B------:R-:W-:-:S05]  /*2f20*/  F2FP.F16.F32.PACK_AB R12, RZ, R12 ;  /* 0x0000000cff0c723e */ /* 0x000fca00000000ff */
[----:B------:R0:W-:Y:S01]  /*2f30*/  @P0 STG.E.U16 desc[UR12][R6.64+0x22], R12 ;  /* 0x0000220c06000986 */ /* 0x0001e2000c10150c */
[----:B------:R-:W-:-:S13]  /*2f40*/  ISETP.GT.AND P0, PT, R3, 0x8, P3 ;  /* 0x000000080300780c */ /* 0x000fda0001f04270 */
[----:B0-----:R-:W-:Y:S05]  /*2f50*/  @!P0 BRA `(.L_x_46) ;  /* 0x0000000000048947 */ /* 0x001fea0003800000 */
[----:B------:R0:W5:Y:S02]  /*2f60*/  LDG.E.LTC128B.U16 R14, desc[UR12][R10.64+0x20] ;  /* 0x0000200c0a0e7981 */ /* 0x000164000c1e1520 */
.L_x_46:
[----:B------:R-:W-:Y:S05]  /*2f70*/  BSYNC B0 ;  /* 0x0000000000007941 */ /* 0x000fea0003800000 */
.L_x_45:
[----:B-----5:R-:W-:Y:S01]  /*2f80*/  HADD2.F32 R13, -RZ, R14.H0_H0 ;  /* 0x2000000eff0d7230 */ /* 0x020fe20000004100 */
[----:B------:R-:W-:Y:S01]  /*2f90*/  BSSY B0, `(.L_x_47) ;  /* 0x000000b000007945 */ /* 0x000fe20003800000 */
[----:B------:R-:W-:-:S03]  /*2fa0*/  @P0 IMAD.MOV.U32 R12, RZ, RZ, R22 ;  /* 0x000000ffff0c0224 */ /* 0x000fc600078e0016 */
[----:B------:R-:W-:-:S04]  /*2fb0*/  FMUL R13, R13, R2 ;  /* 0x000000020d0d7220 */ /* 0x000fc80000400000 */
[----:B------:R-:W-:-:S05]  /*2fc0*/  FFMA R13, R98, R0, R13 ;  /* 0x00000000620d7223 */ /* 0x000fca000000000d */
[----:B------:R-:W-:-:S04]  /*2fd0*/  F2FP.F16.F32.PACK_AB R13, RZ, R13 ;  /* 0x0000000dff0d723e */ /* 0x000fc800000000ff */
[----:B------:R-:W-:Y:S01]  /*2fe0*/  PRMT R92, R13, 0x7610, R92 ;  /* 0x000076100d5c7816 */ /* 0x000fe2000000005c */
[----:B------:R-:W-:-:S05]  /*2ff0*/  @P0 IMAD.MOV.U32 R13, RZ, RZ, R23 ;  /* 0x000000ffff0d0224 */ /* 0x000fca00078e0017 */
[----:B------:R0:W-:Y:S01]  /*3000*/  @P0 STG.E.U16 desc[UR12][R12.64+0x20], R92 ;  /* 0x0000205c0c000986 */ /* 0x0001e2000c10150c */
[----:B------:R-:W-:-:S13]  /*3010*/  ISETP.GT.AND P0, PT, R3, 0x8, P1 ;  /* 0x000000080300780c */ /* 0x000fda0000f04270 */
[----:B0-----:R-:W-:Y:S05]  /*3020*/  @!P0 BRA `(.L_x_48) ;  /* 0x0000000000048947 */ /* 0x001fea0003800000 */
[----:B------:R0:W5:Y:S02]  /*3030*/  LDG.E.LTC128B.U16 R14, desc[UR12][R10.64+0x22] ;  /* 0x0000220c0a0e7981 */ /* 0x000164000c1e1520 */
.L_x_48:
[----:B------:R-:W-:Y:S05]  /*3040*/  BSYNC B0 ;  /* 0x0000000000007941 */ /* 0x000fea0003800000 */
.L_x_47:
[----:B-----5:R-:W-:Y:S01]  /*3050*/  HADD2.F32 R13, -RZ, R14.H0_H0 ;  /* 0x2000000eff0d7230 */ /* 0x020fe20000004100 */
[----:B------:R-:W-:Y:S01]  /*3060*/  ISETP.GT.AND P2, PT, R4, 0x18, PT ;  /* 0x000000180400780c */ /* 0x000fe20003f44270 */
[----:B------:R-:W-:Y:S01]  /*3070*/  BSSY B0, `(.L_x_49) ;  /* 0x0000017000007945 */ /* 0x000fe20003800000 */
[----:B------:R-:W-:Y:S02]  /*3080*/  LOP3.LUT R88, R88, 0xfbffffff, RZ, 0xc0, !PT ;  /* 0xfbffffff58587812 */ /* 0x000fe400078ec0ff */
[----:B------:R-:W-:-:S04]  /*3090*/  FMUL R12, R13, R2 ;  /* 0x000000020d0c7220 */ /* 0x000fc80000400000 */
[----:B------:R-:W-:-:S05]  /*30a0*/  FFMA R12, R99, R0, R12 ;  /* 0x00000000630c7223 */ /* 0x000fca000000000c */
[----:B------:R-:W-:Y:S02]  /*30b0*/  F2FP.F16.F32.PACK_AB R12, RZ, R12 ;  /* 0x0000000cff0c723e */ /* 0x000fe400000000ff */
[----:B------:R-:W-:Y:S02]  /*30c0*/  @P2 LOP3.LUT R88, R88, 0x4000000, RZ, 0xfc, !PT ;  /* 0x0400000058582812 */ /* 0x000fe400078efcff */
[----:B------:R-:W-:Y:S01]  /*30d0*/  PRMT R17, R12, 0x7610, R17 ;  /* 0x000076100c117816 */ /* 0x000fe20000000011 */
[----:B------:R-:W-:-:S04]  /*30e0*/  IMAD.WIDE.U32 R12, R167, UR10, R18 ;  /* 0x0000000aa70c7c25 */ /* 0x000fc8000f8e0012 */
[----:B------:R1:W-:Y:S01]  /*30f0*/  @P0 STG.E.U16 desc[UR12][R22.64+0x22], R17 ;  /* 0x0000221116000986 */ /* 0x0003e2000c10150c */
[----:B------:R-:W-:Y:S01]  /*3100*/  IMAD.IADD R13, R13, 0x1, R169 ;  /* 0x000000010d0d7824 */ /* 0x000fe200078e02a9 */
[----:B------:R-:W-:-:S04]  /*3110*/  LEA R92, P0, R12, UR14, 0x1 ;  /* 0x0000000e0c5c7c11 */ /* 0x000fc8000f8008ff */
[----:B------:R-:W-:Y:S02]  /*3120*/  LEA.HI.X R93, R12, UR15, R13, 0x1, P0 ;  /* 0x0000000f0c5d7c11 */ /* 0x000fe400080f0c0d */
[----:B------:R-:W-:-:S04]  /*3130*/  LEA R12, P0, R94, UR14, 0x1 ;  /* 0x0000000e5e0c7c11 */ /* 0x000fc8000f8008ff */
[----:B------:R-:W-:Y:S02]  /*3140*/  LEA.HI.X R13, R94, UR15, R161, 0x1, P0 ;  /* 0x0000000f5e0d7c11 */ /* 0x000fe400080f0ca1 */
[----:B------:R-:W-:-:S05]  /*3150*/  IADD3 R16, P0, R16, R158, RZ ;  /* 0x0000009e10107210 */ /* 0x000fca0007f1e0ff */
[----:B------:R-:W-:Y:S01]  /*3160*/  IMAD.X R19, R165, 0x1, R19, P0 ;  /* 0x00000001a5137824 */ /* 0x000fe200000e0613 */
[----:B------:R-:W-:-:S04]  /*3170*/  LEA R18, P0, R16, UR14, 0x1 ;  /* 0x0000000e10127c11 */ /* 0x000fc8000f8008ff */
[----:B------:R-:W-:Y:S02]  /*3180*/  LEA.HI.X R19, R16, UR15, R19, 0x1, P0 ;  /* 0x0000000f10137c11 */ /* 0x000fe400080f0c13 */
[----:B------:R-:W-:-:S04]  /*3190*/  LEA R16, P0, R155, UR14, 0x1 ;  /* 0x0000000e9b107c11 */ /* 0x000fc8000f8008ff */
[----:B-1----:R-:W-:Y:S02]  /*31a0*/  LEA.HI.X R17, R155, UR15, R90, 0x1, P0 ;  /* 0x0000000f9b117c11 */ /* 0x002fe400080f0c5a */
[----:B------:R-:W-:-:S13]  /*31b0*/  ISETP.GT.AND P0, PT, R3, RZ, P2 ;  /* 0x000000ff0300720c */ /* 0x000fda0001704270 */
[----:B------:R-:W-:Y:S05]  /*31c0*/  @!P0 BRA `(.L_x_50) ;  /* 0x0000000000048947 */ /* 0x000fea0003800000 */
[----:B------:R1:W5:Y:S02]  /*31d0*/  LDG.E.LTC128B.U16 R14, desc[UR12][R8.64+0x30] ;  /* 0x0000300c080e7981 */ /* 0x000364000c1e1520 */
.L_x_50:
[----:B------:R-:W-:Y:S05]  /*31e0*/  BSYNC B0 ;  /* 0x0000000000007941 */ /* 0x000fea0003800000 */
.L_x_49:
[----:B-----5:R-:W-:Y:S01]  /*31f0*/  HADD2.F32 R95, -RZ, R14.H0_H0 ;  /* 0x2000000eff5f7230 */ /* 0x020fe20000004100 */
        /* <DEDUP_REMOVED lines=11> */
.L_x_52:
[----:B------:R-:W-:Y:S05]  /*32b0*/  BSYNC B0 ;  /* 0x0000000000007941 */ /* 0x000fea0003800000 */
.L_x_51:
        /* <DEDUP_REMOVED lines=9> */
.L_x_54:
[----:B------:R-:W-:Y:S05]  /*3350*/  BSYNC B0 ;  /* 0x0000000000007941 */ /* 0x000fea0003800000 */
.L_x_53:
        /* <DEDUP_REMOVED lines=9> */
.L_x_56:
[----:B------:R-:W-:Y:S05]  /*33f0*/  BSYNC B0 ;  /* 0x0000000000007941 */ /* 0x000fea0003800000 */
.L_x_55:
        /* <DEDUP_REMOVED lines=12> */
.L_x_58:
[----:B------:R-:W-:Y:S05]  /*34c0*/  BSYNC B0 ;  /* 0x0000000000007941 */ /* 0x000fea0003800000 */
.L_x_57:
        /* <DEDUP_REMOVED lines=12> */
.L_x_60:
[----:B------:R-:W-:Y:S05]  /*3590*/  BSYNC B0 ;  /* 0x0000000000007941 */ /* 0x000fea0003800000 */
.L_x_59:
        /* <DEDUP_REMOVED lines=9> */
.L_x_62:
[----:B------:R-:W-:Y:S05]  /*3630*/  BSYNC B0 ;  /* 0x0000000000007941 */ /* 0x000fea0003800000 */
.L_x_61:
        /* <DEDUP_REMOVED lines=9> */
.L_x_64:
[----:B------:R-:W-:Y:S05]  /*36d0*/  BSYNC B0 ;  /* 0x0000000000007941 */ /* 0x000fea0003800000 */
.L_x_63:
        /* <DEDUP_REMOVED lines=12> */
.L_x_66:
[----:B------:R-:W-:Y:S05]  /*37a0*/  BSYNC B0 ;  /* 0x0000000000007941 */ /* 0x000fea0003800000 */
.L_x_65:
        /* <DEDUP_REMOVED lines=12> */
.L_x_68:
[----:B------:R-:W-:Y:S05]  /*3870*/  BSYNC B0 ;  /* 0x0000000000007941 */ /* 0x000fea0003800000 */
.L_x_67:
        /* <DEDUP_REMOVED lines=9> */
.L_x_70:
[----:B------:R-:W-:Y:S05]  /*3910*/  BSYNC B0 ;  /* 0x0000000000007941 */ /* 0x000fea0003800000 */
.L_x_69:
        /* <DEDUP_REMOVED lines=9> */
.L_x_72:
[----:B------:R-:W-:Y:S05]  /*39b0*/  BSYNC B0 ;  /* 0x0000000000007941 */ /* 0x000fea0003800000 */
.L_x_71:
        /* <DEDUP_REMOVED lines=12> */
.L_x_74:
[----:B------:R-:W-:Y:S05]  /*3a80*/  BSYNC B0 ;  /* 0x0000000000007941 */ /* 0x000fea0003800000 */
.L_x_73:
        /* <DEDUP_REMOVED lines=12> */
.L_x_76:
[----:B------:R-:W-:Y:S05]  /*3b50*/  BSYNC B0 ;  /* 0x0000000000007941 */ /* 0x000fea0003800000 */
.L_x_75:
        /* <DEDUP_REMOVED lines=9> */
.L_x_78:
[----:B------:R-:W-:Y:S05]  /*3bf0*/  BSYNC B0 ;  /* 0x0000000000007941 */ /* 0x000fea0003800000 */
.L_x_77:
        /* <DEDUP_REMOVED lines=9> */
.L_x_80:
[----:B------:R-:W-:Y:S05]  /*3c90*/  BSYNC B0 ;  /* 0x0000000000007941 */ /* 0x000fea0003800000 */
.L_x_79:
        /* <DEDUP_REMOVED lines=12> */
.L_x_82:
[----:B------:R-:W-:Y:S05]  /*3d60*/  BSYNC B0 ;  /* 0x0000000000007941 */ /* 0x000fea0003800000 */
.L_x_81:
        /* <DEDUP_REMOVED lines=12> */
.L_x_84:
[----:B------:R-:W-:Y:S05]  /*3e30*/  BSYNC B0 ;  /* 0x0000000000007941 */ /* 0x000fea0003800000 */
.L_x_83:
        /* <DEDUP_REMOVED lines=9> */
.L_x_86:
[----:B------:R-:W-:Y:S05]  /*3ed0*/  BSYNC B0 ;  /* 0x0000000000007941 */ /* 0x000fea0003800000 */
.L_x_85:
        /* <DEDUP_REMOVED lines=9> */
.L_x_88:
[----:B------:R-:W-:Y:S05]  /*3f70*/  BSYNC B0 ;  /* 0x0000000000007941 */ /* 0x000fea0003800000 */
.L_x_87:
        /* <DEDUP_REMOVED lines=12> */
.L_x_90:
[----:B------:R-:W-:Y:S05]  /*4040*/  BSYNC B0 ;  /* 0x0000000000007941 */ /* 0x000fea0003800000 */
.L_x_89:
        /* <DEDUP_REMOVED lines=12> */
.L_x_92:
[----:B------:R-:W-:Y:S05]  /*4110*/  BSYNC B0 ;  /* 0x0000000000007941 */ /* 0x000fea0003800000 */
.L_x_91:
        /* <DEDUP_REMOVED lines=9> */
.L_x_94:
[----:B------:R-:W-:Y:S05]  /*41b0*/  BSYNC B0 ;  /* 0x0000000000007941 */ /* 0x000fea0003800000 */
.L_x_93:
        /* <DEDUP_REMOVED lines=9> */
.L_x_96:
[----:B------:R-:W-:Y:S05]  /*4250*/  BSYNC B0 ;  /* 0x0000000000007941 */ /* 0x000fea0003800000 */
.L_x_95:
        /* <DEDUP_REMOVED lines=12> */
.L_x_98:
[----:B------:R-:W-:Y:S05]  /*4320*/  BSYNC B0 ;  /* 0x0000000000007941 */ /* 0x000fea0003800000 */
.L_x_97:
        /* <DEDUP_REMOVED lines=12> */
.L_x_100:
[----:B------:R-:W-:Y:S05]  /*43f0*/  BSYNC B0 ;  /* 0x0000000000007941 */ /* 0x000fea0003800000 */
.L_x_99:
        /* <DEDUP_REMOVED lines=9> */
.L_x_102:
[----:B------:R-:W-:Y:S05]  /*4490*/  BSYNC B0 ;  /* 0x0000000000007941 */ /* 0x000fea0003800000 */
.L_x_101:
        /* <DEDUP_REMOVED lines=9> */
.L_x_104:
[----:B------:R-:W-:Y:S05]  /*4530*/  BSYNC B0 ;  /* 0x0000000000007941 */ /* 0x000fea0003800000 */
.L_x_103:
        /* <DEDUP_REMOVED lines=12> */
.L_x_106:
[----:B------:R-:W-:Y:S05]  /*4600*/  BSYNC B0 ;  /* 0x0000000000007941 */ /* 0x000fea0003800000 */
.L_x_105:
        /* <DEDUP_REMOVED lines=12> */
.L_x_108:
[----:B------:R-:W-:Y:S05]  /*46d0*/  BSYNC B0 ;  /* 0x0000000000007941 */ /* 0x000fea0003800000 */
.L_x_107:
        /* <DEDUP_REMOVED lines=9> */
.L_x_110:
[----:B------:R-:W-:Y:S05]  /*4770*/  BSYNC B0 ;  /* 0x0000000000007941 */ /* 0x000fea0003800000 */
.L_x_109:
        /* <DEDUP_REMOVED lines=9> */
.L_x_112:
[----:B------:R-:W-:Y:S05]  /*4810*/  BSYNC B0 ;  /* 0x0000000000007941 */ /* 0x000fea0003800000 */
.L_x_111:
        /* <DEDUP_REMOVED lines=12> */
.L_x_114:
[----:B------:R-:W-:Y:S05]  /*48e0*/  BSYNC B0 ;  /* 0x0000000000007941 */ /* 0x000fea0003800000 */
.L_x_113:
        /* <DEDUP_REMOVED lines=12> */
.L_x_116:
[----:B------:R-:W-:Y:S05]  /*49b0*/  BSYNC B0 ;  /* 0x0000000000007941 */ /* 0x000fea0003800000 */
.L_x_115:
        /* <DEDUP_REMOVED lines=9> */
.L_x_118:
[----:B------:R-:W-:Y:S05]  /*4a50*/  BSYNC B0 ;  /* 0x0000000000007941 */ /* 0x000fea0003800000 */
.L_x_117:
        /* <DEDUP_REMOVED lines=9> */
.L_x_120:
[----:B------:R-:W-:Y:S05]  /*4af0*/  BSYNC B0 ;  /* 0x0000000000007941 */ /* 0x000fea0003800000 */
.L_x_119:
        /* <DEDUP_REMOVED lines=12> */
.L_x_122:
[----:B------:R-:W-:Y:S05]  /*4bc0*/  BSYNC B0 ;  /* 0x0000000000007941 */ /* 0x000fea0003800000 */
.L_x_121:
        /* <DEDUP_REMOVED lines=12> */
.L_x_124:
[----:B------:R-:W-:Y:S05]  /*4c90*/  BSYNC B0 ;  /* 0x0000000000007941 */ /* 0x000fea0003800000 */
.L_x_123:
        /* <DEDUP_REMOVED lines=9> */
.L_x_126:
[----:B------:R-:W-:Y:S05]  /*4d30*/  BSYNC B0 ;  /* 0x0000000000007941 */ /* 0x000fea0003800000 */
.L_x_125:
        /* <DEDUP_REMOVED lines=9> */
.L_x_128:
[----:B------:R-:W-:Y:S05]  /*4dd0*/  BSYNC B0 ;  /* 0x0000000000007941 */ /* 0x000fea0003800000 */
.L_x_127:
        /* <DEDUP_REMOVED lines=12> */
.L_x_130:
[----:B------:R-:W-:Y:S05]  /*4ea0*/  BSYNC B0 ;  /* 0x0000000000007941 */ /* 0x000fea0003800000 */
.L_x_129:
        /* <DEDUP_REMOVED lines=12> */
.L_x_132:
[----:B------:R-:W-:Y:S05]  /*4f70*/  BSYNC B0 ;  /* 0x0000000000007941 */ /* 0x000fea0003800000 */
.L_x_131:
        /* <DEDUP_REMOVED lines=9> */
.L_x_134:
[----:B------:R-:W-:Y:S05]  /*5010*/  BSYNC B0 ;  /* 0x0000000000007941 */ /* 0x000fea0003800000 */
.L_x_133:
        /* <DEDUP_REMOVED lines=9> */
.L_x_136:
[----:B------:R-:W-:Y:S05]  /*50b0*/  BSYNC B0 ;  /* 0x0000000000007941 */ /* 0x000fea0003800000 */
.L_x_135:
[----:B-----5:R-:W-:Y:S01]  /*50c0*/  HADD2.F32 R95, -RZ, R14.H0_H0 ;  /* 0x2000000eff5f7230 */ /* 0x020fe20000004100 */
[----:B------:R-:W-:Y:S01]  /*50d0*/  ISETP.GT.AND P3, PT, R4, 0x70, PT ;  /* 0x000000700400780c */ /* 0x000fe20003f64270 */
[----:B------:R-:W-:Y:S03]  /*50e0*/  BSSY B0, `(.L_x_137) ;  /* 0x0000008000007945 */ /* 0x000fe60003800000 */
[----:B------:R-:W-:-:S04]  /*50f0*/  FMUL R90, R95, R2 ;  /* 0x000000025f5a7220 */ /* 0x000fc80000400000 */
[----:B------:R-:W-:-:S05]  /*5100*/  FFMA R90, R143, R0, R90 ;  /* 0x000000008f5a7223 */ /* 0x000fca000000005a */
[----:B------:R-:W-:-:S05]  /*5110*/  F2FP.F16.F32.PACK_AB R90, RZ, R90 ;  /* 0x0000005aff5a723e */ /* 0x000fca00000000ff */
[----:B------:R0:W-:Y:S01]  /*5120*/  @P0 STG.E.U16 desc[UR12][R22.64+0xd2], R90 ;  /* 0x0000d25a16000986 */ /* 0x0001e2000c10150c */
[----:B------:R-:W-:-:S13]  /*5130*/  ISETP.GT.AND P0, PT, R3, RZ, P3 ;  /* 0x000000ff0300720c */ /* 0x000fda0001f04270 */
[----:B0-----:R-:W-:Y:S05]  /*5140*/  @!P0 BRA `(.L_x_138) ;  /* 0x0000000000048947 */ /* 0x001fea0003800000 */
[----:B------:R0:W5:Y:S02]  /*5150*/  LDG.E.LTC128B.U16 R14, desc[UR12][R8.64+0xe0] ;  /* 0x0000e00c080e7981 */ /* 0x000164000c1e1520 */
.L_x_138:
[----:B------:R-:W-:Y:S05]  /*5160*/  BSYNC B0 ;  /* 0x0000000000007941 */ /* 0x000fea0003800000 */
.L_x_137:
        /* <DEDUP_REMOVED lines=10> */
.L_x_140:
[----:B------:R-:W-:Y:S05]  /*5210*/  BSYNC B0 ;  /* 0x0000000000007941 */ /* 0x000fea0003800000 */
.L_x_139:
        /* <DEDUP_REMOVED lines=9> */
.L_x_142:
[----:B------:R-:W-:Y:S05]  /*52b0*/  BSYNC B0 ;  /* 0x0000000000007941 */ /* 0x000fea0003800000 */
.L_x_141:
        /* <DEDUP_REMOVED lines=9> */
.L_x_144:
[----:B------:R-:W-:Y:S05]  /*5350*/  BSYNC B0 ;  /* 0x0000000000007941 */ /* 0x000fea0003800000 */
.L_x_143:
        /* <DEDUP_REMOVED lines=10> */
.L_x_146:
[----:B------:R-:W-:Y:S05]  /*5400*/  BSYNC B0 ;  /* 0x0000000000007941 */ /* 0x000fea0003800000 */
.L_x_145:
[----:B-----5:R-:W-:Y:S01]  /*5410*/  HADD2.F32 R95, -RZ, R14.H0_H0 ;  /* 0x2000000eff5f7230 */ /* 0x020fe20000004100 */
[----:B------:R-:W-:Y:S04]  /*5420*/  BSSY B0, `(.L_x_147) ;  /* 0x000000b000007945 */ /* 0x000fe80003800000 */
[----:B------:R-:W-:-:S04]  /*5430*/  FMUL R95, R95, R2 ;  /* 0x000000025f5f7220 */ /* 0x000fc80000400000 */
[----:B------:R-:W-:-:S05]  /*5440*/  FFMA R95, R148, R0, R95 ;  /* 0x00000000945f7223 */ /* 0x000fca000000005f */
[----:B------:R-:W-:-:S05]  /*5450*/  F2FP.F16.F32.PACK_AB R95, RZ, R95 ;  /* 0x0000005fff5f723e */ /* 0x000fca00000000ff */
[----:B------:R0:W-:Y:S01]  /*5460*/  @P0 STG.E.U16 desc[UR12][R6.64+0xf0], R95 ;  /* 0x0000f05f06000986 */ /* 0x0001e2000c10150c */
[----:B------:R-:W-:-:S05]  /*5470*/  IADD3 R90, P0, R89, R6, RZ ;  /* 0x00000006595a7210 */ /* 0x000fca0007f1e0ff */
[----:B------:R-:W-:Y:S01]  /*5480*/  IMAD.X R91, R91, 0x1, R7, P0 ;  /* 0x000000015b5b7824 */ /* 0x000fe200000e0607 */
[----:B------:R-:W-:-:S04]  /*5490*/  ISETP.GT.AND P0, PT, R4, 0x79, PT ;  /* 0x000000790400780c */ /* 0x000fc80003f04270 */
[----:B------:R-:W-:-:S13]  /*54a0*/  ISETP.GT.AND P4, PT, R3, RZ, P0 ;  /* 0x000000ff0300720c */ /* 0x000fda0000784270 */
[----:B0-----:R-:W-:Y:S05]  /*54b0*/  @!P4 BRA `(.L_x_148) ;  /* 0x000000000004c947 */ /* 0x001fea0003800000 */
[----:B------:R0:W5:Y:S02]  /*54c0*/  LDG.E.LTC128B.U16 R14, desc[UR12][R8.64+0xf2] ;  /* 0x0000f20c080e7981 */ /* 0x000164000c1e1520 */
.L_x_148:
[----:B------:R-:W-:Y:S05]  /*54d0*/  BSYNC B0 ;  /* 0x0000000000007941 */ /* 0x000fea0003800000 */
.L_x_147:
[----:B01--45:R-:W-:Y:S01]  /*54e0*/  HADD2.F32 R9, -RZ, R14.H0_H0 ;  /* 0x2000000eff097230 */ /* 0x033fe20000004100 */
        /* <DEDUP_REMOVED lines=8> */
.L_x_150:
[----:B------:R-:W-:Y:S05]  /*5570*/  BSYNC B0 ;  /* 0x0000000000007941 */ /* 0x000fea0003800000 */
.L_x_149:
        /* <DEDUP_REMOVED lines=10> */
[----:B-1----:R-:W-:Y:S05]  /*5620*/  @!P4 BRA `(.L_x_152) ;  /* 0x000000000004c947 */ /* 0x002fea0003800000 */
[----:B------:R1:W5:Y:S02]  /*5630*/  LDG.E.LTC128B.U16 R14, desc[UR12][R10.64+0xf2] ;  /* 0x0000f20c0a0e7981 */ /* 0x000364000c1e1520 */
.L_x_152:
[----:B------:R-:W-:Y:S05]  /*5640*/  BSYNC B0 ;  /* 0x0000000000007941 */ /* 0x000fea0003800000 */
.L_x_151:
[----:B-----5:R-:W-:-:S05]  /*5650*/  HADD2.F32 R7, -RZ, R14.H0_H0 ;  /* 0x2000000eff077230 */ /* 0x020fca0000004100 */
[----:B------:R-:W-:-:S04]  /*5660*/  FMUL R4, R7, R2 ;  /* 0x0000000207047220 */ /* 0x000fc80000400000 */
[----:B------:R-:W-:-:S05]  /*5670*/  FFMA R4, R151, R0, R4 ;  /* 0x0000000097047223 */ /* 0x000fca0000000004 */
[----:B------:R-:W-:-:S05]  /*5680*/  F2FP.F16.F32.PACK_AB R4, RZ, R4 ;  /* 0x00000004ff04723e */ /* 0x000fca00000000ff */
[----:B------:R4:W-:Y:S01]  /*5690*/  @P4 STG.E.U16 desc[UR12][R22.64+0xf2], R4 ;  /* 0x0000f20416004986 */ /* 0x0009e2000c10150c */
[----:B------:R-:W-:-:S13]  /*56a0*/  ISETP.GT.AND P4, PT, R3, 0x40, P5 ;  /* 0x000000400300780c */ /* 0x000fda0002f84270 */
[----:B------:R-:W2:Y:S01]  /*56b0*/  @P4 LDG.E.LTC128B.U16 R14, desc[UR12][R92.64] ;  /* 0x0000000c5c0e4981 */ /* 0x000ea2000c1e1520 */
[----:B------:R-:W-:Y:S01]  /*56c0*/  BSSY B0, `(.L_x_153) ;  /* 0x000000a000007945 */ /* 0x000fe20003800000 */
[----:B--2---:R-:W-:-:S05]  /*56d0*/  HADD2.F32 R7, -RZ, R14.H0_H0 ;  /* 0x2000000eff077230 */ /* 0x004fca0000004100 */
[----:B------:R-:W-:-:S04]  /*56e0*/  FMUL R7, R7, R2 ;  /* 0x0000000207077220 */ /* 0x000fc80000400000 */
[----:B------:R-:W-:-:S05]  /*56f0*/  FFMA R7, R24, R0, R7 ;  /* 0x0000000018077223 */ /* 0x000fca0000000007 */
[----:B------:R-:W-:-:S05]  /*5700*/  F2FP.F16.F32.PACK_AB R7, RZ, R7 ;  /* 0x00000007ff07723e */ /* 0x000fca00000000ff */
[----:B------:R4:W-:Y:S01]  /*5710*/  @P4 STG.E.U16 desc[UR12][R90.64], R7 ;  /* 0x000000075a004986 */ /* 0x0009e2000c10150c */
[----:B------:R-:W-:-:S04]  /*5720*/  LOP3.LUT P4, RZ, R88, 0x2, RZ, 0xc0, !PT ;  /* 0x0000000258ff7812 */ /* 0x000fc8000788c0ff */
[----:B------:R-:W-:-:S13]  /*5730*/  ISETP.GT.AND P4, PT, R3, 0x40, P4 ;  /* 0x000000400300780c */ /* 0x000fda0002784270 */
[----:B----4-:R-:W-:Y:S05]  /*5740*/  @!P4 BRA `(.L_x_154) ;  /* 0x000000000004c947 */ /* 0x010fea0003800000 */
[----:B------:R2:W5:Y:S02]  /*5750*/  LDG.E.LTC128B.U16 R14, desc[UR12][R12.64+0x2] ;  /* 0x0000020c0c0e7981 */ /* 0x000564000c1e1520 */
.L_x_154:
[----:B------:R-:W-:Y:S05]  /*5760*/  BSYNC B0 ;  /* 0x0000000000007941 */ /* 0x000fea0003800000 */
.L_x_153:
[----:B-----5:R-:W-:Y:S01]  /*5770*/  HADD2.F32 R7, -RZ, R14.H0_H0 ;  /* 0x2000000eff077230 */ /* 0x020fe20000004100 */
[----:B------:R-:W-:Y:S01]  /*5780*/  ISETP.GT.AND P5, PT, R3, 0x48, P5 ;  /* 0x000000480300780c */ /* 0x000fe20002fa4270 */
[----:B------:R-:W-:Y:S01]  /*5790*/  @P4 IMAD.MOV.U32 R8, RZ, RZ, R90 ;  /* 0x000000ffff084224 */ /* 0x000fe200078e005a */
[----:B------:R-:W-:Y:S01]  /*57a0*/  BSSY B0, `(.L_x_155) ;  /* 0x000000a000007945 */ /* 0x000fe20003800000 */
[----:B------:R-:W-:Y:S02]  /*57b0*/  @P4 IMAD.MOV.U32 R9, RZ, RZ, R91 ;  /* 0x000000ffff094224 */ /* 0x000fe400078e005b */
[----:B------:R-:W-:-:S04]  /*57c0*/  FMUL R4, R7, R2 ;  /* 0x0000000207047220 */ /* 0x000fc80000400000 */
[----:B------:R-:W-:-:S05]  /*57d0*/  FFMA R4, R25, R0, R4 ;  /* 0x0000000019047223 */ /* 0x000fca0000000004 */
[----:B------:R-:W-:-:S05]  /*57e0*/  F2FP.F16.F32.PACK_AB R4, RZ, R4 ;  /* 0x00000004ff04723e */ /* 0x000fca00000000ff */
[----:B------:R4:W-:Y:S01]  /*57f0*/  @P4 STG.E.U16 desc[UR12][R8.64+0x2], R4 ;  /* 0x0000020408004986 */ /* 0x0009e2000c10150c */
[----:B------:R-:W-:-:S05]  /*5800*/  IADD3 R6, P4, R90, R5, RZ ;  /* 0x000000055a067210 */ /* 0x000fca0007f9e0ff */
[----:B------:R-:W-:Y:S01]  /*5810*/  IMAD.X R7, R91, 0x1, R15, P4 ;  /* 0x000000015b077824 */ /* 0x000fe200020e060f */
[----:B------:R-:W-:Y:S07]  /*5820*/  @!P5 BRA `(.L_x_156) ;  /* 0x000000000004d947 */ /* 0x000fee0003800000 */
[----:B------:R0:W5:Y:S02]  /*5830*/  LDG.E.LTC128B.U16 R14, desc[UR12][R18.64] ;  /* 0x0000000c120e7981 */ /* 0x000164000c1e1520 */
.L_x_156:
[----:B------:R-:W-:Y:S05]  /*5840*/  BSYNC B0 ;  /* 0x0000000000007941 */ /* 0x000fea0003800000 */
.L_x_155:
[----:B----45:R-:W-:Y:S01]  /*5850*/  HADD2.F32 R9, -RZ, R14.H0_H0 ;  /* 0x2000000eff097230 */ /* 0x030fe20000004100 */
[----:B------:R-:W-:Y:S01]  /*5860*/  IADD3 R8, P4, R5, R90, RZ ;  /* 0x0000005a05087210 */ /* 0x000fe20007f9e0ff */
[----:B------:R-:W-:Y:S03]  /*5870*/  BSSY B0, `(.L_x_157) ;  /* 0x000000a000007945 */ /* 0x000fe60003800000 */
[----:B------:R-:W-:-:S04]  /*5880*/  FMUL R9, R9, R2 ;  /* 0x0000000209097220 */ /* 0x000fc80000400000 */
[----:B------:R-:W-:-:S05]  /*5890*/  FFMA R9, R26, R0, R9 ;  /* 0x000000001a097223 */ /* 0x000fca0000000009 */
[----:B------:R-:W-:-:S05]  /*58a0*/  F2FP.F16.F32.PACK_AB R9, RZ, R9 ;  /* 0x00000009ff09723e */ /* 0x000fca00000000ff */
[----:B------:R4:W-:Y:S01]  /*58b0*/  @P5 STG.E.U16 desc[UR12][R6.64], R9 ;  /* 0x0000000906005986 */ /* 0x0009e2000c10150c */
[----:B------:R-:W-:Y:S01]  /*58c0*/  LOP3.LUT P5, RZ, R88, 0x2, RZ, 0xc0, !PT ;  /* 0x0000000258ff7812 */ /* 0x000fe200078ac0ff */
[----:B----4-:R-:W-:-:S03]  /*58d0*/  IMAD.X R9, R15, 0x1, R91, P4 ;  /* 0x000000010f097824 */ /* 0x010fc600020e065b */
[----:B------:R-:W-:-:S13]  /*58e0*/  ISETP.GT.AND P4, PT, R3, 0x48, P5 ;  /* 0x000000480300780c */ /* 0x000fda0002f84270 */
[----:B------:R-:W-:Y:S05]  /*58f0*/  @!P4 BRA `(.L_x_158) ;  /* 0x000000000004c947 */ /* 0x000fea0003800000 */
[----:B------:R4:W5:Y:S02]  /*5900*/  LDG.E.LTC128B.U16 R14, desc[UR12][R16.64+0x2] ;  /* 0x0000020c100e7981 */ /* 0x000964000c1e1520 */
.L_x_158:
[----:B------:R-:W-:Y:S05]  /*5910*/  BSYNC B0 ;  /* 0x0000000000007941 */ /* 0x000fea0003800000 */
.L_x_157:
[----:B-----5:R-:W-:Y:S01]  /*5920*/  HADD2.F32 R5, -RZ, R14.H0_H0 ;  /* 0x2000000eff057230 */ /* 0x020fe20000004100 */
[----:B------:R-:W-:Y:S01]  /*5930*/  LOP3.LUT P5, RZ, R88, 0x4, RZ, 0xc0, !PT ;  /* 0x0000000458ff7812 */ /* 0x000fe200078ac0ff */
[----:B------:R-:W-:Y:S03]  /*5940*/  BSSY B0, `(.L_x_159) ;  /* 0x0000008000007945 */ /* 0x000fe60003800000 */
[----:B------:R-:W-:-:S04]  /*5950*/  FMUL R4, R5, R2 ;  /* 0x0000000205047220 */ /* 0x000fc80000400000 */
[----:B------:R-:W-:-:S05]  /*5960*/  FFMA R4, R27, R0, R4 ;  /* 0x000000001b047223 */ /* 0x000fca0000000004 */
[----:B------:R-:W-:-:S05]  /*5970*/  F2FP.F16.F32.PACK_AB R4, RZ, R4 ;  /* 0x00000004ff04723e */ /* 0x000fca00000000ff */
[----:B------:R0:W-:Y:S01]  /*5980*/  @P4 STG.E.U16 desc[UR12][R6.64+0x2], R4 ;  /* 0x0000020406004986 */ /* 0x0001e2000c10150c */
[----:B------:R-:W-:-:S13]  /*5990*/  ISETP.GT.AND P4, PT, R3, 0x40, P5 ;  /* 0x000000400300780c */ /* 0x000fda0002f84270 */
[----:B0-----:R-:W-:Y:S05]  /*59a0*/  @!P4 BRA `(.L_x_160) ;  /* 0x000000000004c947 */ /* 0x001fea0003800000 */
[----:B------:R0:W5:Y:S02]  /*59b0*/  LDG.E.LTC128B.U16 R14, desc[UR12][R12.64+0x10] ;  /* 0x0000100c0c0e7981 */ /* 0x000164000c1e1520 */
.L_x_160:
[----:B------:R-:W-:Y:S05]  /*59c0*/  BSYNC B0 ;  /* 0x0000000000007941 */ /* 0x000fea0003800000 */
.L_x_159:
[----:B-----5:R-:W-:Y:S01]  /*59d0*/  HADD2.F32 R5, -RZ, R14.H0_H0 ;  /* 0x2000000eff057230 */ /* 0x020fe20000004100 */
[----:B------:R-:W-:Y:S01]  /*59e0*/  LOP3.LUT P5, RZ, R88, 0x8, RZ, 0xc0, !PT ;  /* 0x0000000858ff7812 */ /* 0x000fe200078ac0ff */
[----:B------:R-:W-:Y:S01]  /*59f0*/  IMAD.MOV.U32 R4, RZ, RZ, R90 ;  /* 0x000000ffff047224 */ /* 0x000fe200078e005a */
[----:B------:R-:W-:Y:S02]  /*5a00*/  BSSY B0, `(.L_x_161) ;  /* 0x000000a000007945 */ /* 0x000fe40003800000 */
[----:B------:R-:W-:-:S04]  /*5a10*/  FMUL R5, R5, R2 ;  /* 0x0000000205057220 */ /* 0x000fc80000400000 */
[----:B------:R-:W-:-:S05]  /*5a20*/  FFMA R5, R28, R0, R5 ;  /* 0x000000001c057223 */ /* 0x000fca0000000005 */
[----:B------:R-:W-:-:S04]  /*5a30*/  F2FP.F16.F32.PACK_AB R5, RZ, R5 ;  /* 0x00000005ff05723e */ /* 0x000fc800000000ff */
[----:B------:R-:W-:Y:S01]  /*5a40*/  PRMT R6, R5, 0x7610, R6 ;  /* 0x0000761005067816 */ /* 0x000fe20000000006 */
[----:B------:R-:W-:-:S05]  /*5a50*/  IMAD.MOV.U32 R5, RZ, RZ, R91 ;  /* 0x000000ffff057224 */ /* 0x000fca00078e005b */
[----:B------:R0:W-:Y:S01]  /*5a60*/  @P4 STG.E.U16 desc[UR12][R4.64+0x10], R6 ;  /* 0x0000100604004986 */ /* 0x0001e2000c10150c */
[----:B------:R-:W-:-:S13]  /*5a70*/  ISETP.GT.AND P4, PT, R3, 0x40, P5 ;  /* 0x000000400300780c */ /* 0x000fda0002f84270 */
[----:B0-----:R-:W-:Y:S05]  /*5a80*/  @!P4 BRA `(.L_x_162) ;  /* 0x000000000004c947 */ /* 0x001fea0003800000 */
[----:B------:R0:W5:Y:S02]  /*5a90*/  LDG.E.LTC128B.U16 R14, desc[UR12][R12.64+0x12] ;  /* 0x0000120c0c0e7981 */ /* 0x000164000c1e1520 */
.L_x_162:
[----:B------:R-:W-:Y:S05]  /*5aa0*/  BSYNC B0 ;  /* 0x0000000000007941 */ /* 0x000fea0003800000 */
.L_x_161:
[----:B-----5:R-:W-:Y:S01]  /*5ab0*/  HADD2.F32 R7, -RZ, R14.H0_H0 ;  /* 0x2000000eff077230 */ /* 0x020fe20000004100 */
[----:B------:R-:W-:Y:S04]  /*5ac0*/  BSSY B0, `(.L_x_163) ;  /* 0x0000009000007945 */ /* 0x000fe80003800000 */
[----:B------:R-:W-:-:S04]  /*5ad0*/  FMUL R6, R7, R2 ;  /* 0x0000000207067220 */ /* 0x000fc80000400000 */
[----:B------:R-:W-:-:S05]  /*5ae0*/  FFMA R6, R29, R0, R6 ;  /* 0x000000001d067223 */ /* 0x000fca0000000006 */
[----:B------:R-:W-:-:S05]  /*5af0*/  F2FP.F16.F32.PACK_AB R6, RZ, R6 ;  /* 0x00000006ff06723e */ /* 0x000fca00000000ff */
[----:B------:R0:W-:Y:S01]  /*5b00*/  @P4 STG.E.U16 desc[UR12][R4.64+0x12], R6 ;  /* 0x0000120604004986 */ /* 0x0001e2000c10150c */
[----:B------:R-:W-:-:S04]  /*5b10*/  LOP3.LUT P4, RZ, R88, 0x4, RZ, 0xc0, !PT ;  /* 0x0000000458ff7812 */ /* 0x000fc8000788c0ff */
[----:B------:R-:W-:-:S13]  /*5b20*/  ISETP.GT.AND P4, PT, R3, 0x48, P4 ;  /* 0x000000480300780c */ /* 0x000fda0002784270 */
[----:B0-----:R-:W-:Y:S05]  /*5b30*/  @!P4 BRA `(.L_x_164) ;  /* 0x000000000004c947 */ /* 0x001fea0003800000 */
[----:B------:R0:W5:Y:S02]  /*5b40*/  LDG.E.LTC128B.U16 R14, desc[UR12][R16.64+0x10] ;  /* 0x0000100c100e7981 */ /* 0x000164000c1e1520 */
.L_x_164:
[----:B------:R-:W-:Y:S05]  /*5b50*/  BSYNC B0 ;  /* 0x0000000000007941 */ /* 0x000fea0003800000 */
.L_x_163:
        /* <DEDUP_REMOVED lines=9> */
.L_x_166:
[----:B------:R-:W-:Y:S05]  /*5bf0*/  BSYNC B0 ;  /* 0x0000000000007941 */ /* 0x000fea0003800000 */
.L_x_165:
        /* <DEDUP_REMOVED lines=10> */
.L_x_168:
[----:B------:R-:W-:Y:S05]  /*5ca0*/  BSYNC B0 ;  /* 0x0000000000007941 */ /* 0x000fea0003800000 */
.L_x_167:
        /* <DEDUP_REMOVED lines=10> */
.L_x_170:
[----:B------:R-:W-:Y:S05]  /*5d50*/  BSYNC B0 ;  /* 0x0000000000007941 */ /* 0x000fea0003800000 */
.L_x_169:
        /* <DEDUP_REMOVED lines=10> */
.L_x_172:
[----:B------:R-:W-:Y:S05]  /*5e00*/  BSYNC B0 ;  /* 0x0000000000007941 */ /* 0x000fea0003800000 */
.L_x_171:
        /* <DEDUP_REMOVED lines=12> */
.L_x_174:
[----:B------:R-:W-:Y:S05]  /*5ed0*/  BSYNC B0 ;  /* 0x0000000000007941 */ /* 0x000fea0003800000 */
.L_x_173:
[----:B-----5:R-:W-:Y:S01]  /*5ee0*/  HADD2.F32 R7, -RZ, R14.H0_H0 ;  /* 0x2000000eff077230 */ /* 0x020fe20000004100 */
[----:B------:R-:W-:Y:S01]  /*5ef0*/  LOP3.LUT P5, RZ, R88, 0x4000000, RZ, 0xc0, !PT ;  /* 0x0400000058ff7812 */ /* 0x000fe200078ac0ff */
[----:B------:R-:W-:Y:S03]  /*5f00*/  BSSY B0, `(.L_x_175) ;  /* 0x000000b000007945 */ /* 0x000fe60003800000 */
[----:B------:R-:W-:Y:S01]  /*5f10*/  FMUL R6, R7, R2 ;  /* 0x0000000207067220 */ /* 0x000fe20000400000 */
[----:B------:R-:W-:-:S03]  /*5f20*/  @P4 IMAD.MOV.U32 R7, RZ, RZ, R21 ;  /* 0x000000ffff074224 */ /* 0x000fc600078e0015 */
        /* <DEDUP_REMOVED lines=8> */
.L_x_176:
[----:B------:R-:W-:Y:S05]  /*5fb0*/  BSYNC B0 ;  /* 0x0000000000007941 */ /* 0x000fea0003800000 */
.L_x_175:
        /* <DEDUP_REMOVED lines=10> */
.L_x_178:
[----:B------:R-:W-:Y:S05]  /*6060*/  BSYNC B0 ;  /* 0x0000000000007941 */ /* 0x000fea0003800000 */
.L_x_177:
        /* <DEDUP_REMOVED lines=10> */
.L_x_180:
[----:B------:R-:W-:Y:S05]  /*6110*/  BSYNC B0 ;  /* 0x0000000000007941 */ /* 0x000fea0003800000 */
.L_x_179:
        /* <DEDUP_REMOVED lines=12> */
.L_x_182:
[----:B------:R-:W-:Y:S05]  /*61e0*/  BSYNC B0 ;  /* 0x0000000000007941 */ /* 0x000fea0003800000 */
.L_x_181:
        /* <DEDUP_REMOVED lines=13> */
.L_x_184:
[----:B------:R-:W-:Y:S05]  /*62c0*/  BSYNC B0 ;  /* 0x0000000000007941 */ /* 0x000fea0003800000 */
.L_x_183:
        /* <DEDUP_REMOVED lines=10> */
.L_x_186:
[----:B------:R-:W-:Y:S05]  /*6370*/  BSYNC B0 ;  /* 0x0000000000007941 */ /* 0x000fea0003800000 */
.L_x_185:
        /* <DEDUP_REMOVED lines=10> */
.L_x_188:
[----:B------:R-:W-:Y:S05]  /*6420*/  BSYNC B0 ;  /* 0x0000000000007941 */ /* 0x000fea0003800000 */
.L_x_187:
        /* <DEDUP_REMOVED lines=12> */
.L_x_190:
[----:B------:R-:W-:Y:S05]  /*64f0*/  BSYNC B0 ;  /* 0x0000000000007941 */ /* 0x000fea0003800000 */
.L_x_189:
        /* <DEDUP_REMOVED lines=13> */
.L_x_192:
[----:B------:R-:W-:Y:S05]  /*65d0*/  BSYNC B0 ;  /* 0x0000000000007941 */ /* 0x000fea0003800000 */
.L_x_191:
        /* <DEDUP_REMOVED lines=10> */
.L_x_194:
[----:B------:R-:W-:Y:S05]  /*6680*/  BSYNC B0 ;  /* 0x0000000000007941 */ /* 0x000fea0003800000 */
.L_x_193:
        /* <DEDUP_REMOVED lines=10> */
.L_x_196:
[----:B------:R-:W-:Y:S05]  /*6730*/  BSYNC B0 ;  /* 0x0000000000007941 */ /* 0x000fea0003800000 */
.L_x_195:
        /* <DEDUP_REMOVED lines=12> */
.L_x_198:
[----:B------:R-:W-:Y:S05]  /*6800*/  BSYNC B0 ;  /* 0x0000000000007941 */ /* 0x000fea0003800000 */
.L_x_197:
        /* <DEDUP_REMOVED lines=13> */
.L_x_200:
[----:B------:R-:W-:Y:S05]  /*68e0*/  BSYNC B0 ;  /* 0x0000000000007941 */ /* 0x000fea0003800000 */
.L_x_199:
        /* <DEDUP_REMOVED lines=10> */
.L_x_202:
[----:B------:R-:W-:Y:S05]  /*6990*/  BSYNC B0 ;  /* 0x0000000000007941 */ /* 0x000fea0003800000 */
.L_x_201:
        /* <DEDUP_REMOVED lines=10> */
.L_x_204:
[----:B------:R-:W-:Y:S05]  /*6a40*/  BSYNC B0 ;  /* 0x0000000000007941 */ /* 0x000fea0003800000 */
.L_x_203:
        /* <DEDUP_REMOVED lines=12> */
.L_x_206:
[----:B------:R-:W-:Y:S05]  /*6b10*/  BSYNC B0 ;  /* 0x0000000000007941 */ /* 0x000fea0003800000 */
.L_x_205:
        /* <DEDUP_REMOVED lines=13> */
.L_x_208:
[----:B------:R-:W-:Y:S05]  /*6bf0*/  BSYNC B0 ;  /* 0x0000000000007941 */ /* 0x000fea0003800000 */
.L_x_207:
        /* <DEDUP_REMOVED lines=10> */
.L_x_210:
[----:B------:R-:W-:Y:S05]  /*6ca0*/  BSYNC B0 ;  /* 0x0000000000007941 */ /* 0x000fea0003800000 */
.L_x_209:
        /* <DEDUP_REMOVED lines=10> */
.L_x_212:
[----:B------:R-:W-:Y:S05]  /*6d50*/  BSYNC B0 ;  /* 0x0000000000007941 */ /* 0x000fea0003800000 */
.L_x_211:
        /* <DEDUP_REMOVED lines=12> */
.L_x_214:
[----:B------:R-:W-:Y:S05]  /*6e20*/  BSYNC B0 ;  /* 0x0000000000007941 */ /* 0x000fea0003800000 */
.L_x_213:
        /* <DEDUP_REMOVED lines=13> */
.L_x_216:
[----:B------:R-:W-:Y:S05]  /*6f00*/  BSYNC B0 ;  /* 0x0000000000007941 */ /* 0x000fea0003800000 */
.L_x_215:
        /* <DEDUP_REMOVED lines=10> */
.L_x_218:
[----:B------:R-:W-:Y:S05]  /*6fb0*/  BSYNC B0 ;  /* 0x0000000000007941 */ /* 0x000fea0003800000 */
.L_x_217:
        /* <DEDUP_REMOVED lines=10> */
.L_x_220:
[----:B------:R-:W-:Y:S05]  /*7060*/  BSYNC B0 ;  /* 0x0000000000007941 */ /* 0x000fea0003800000 */
.L_x_219:
        /* <DEDUP_REMOVED lines=12> */
.L_x_222:
[----:B------:R-:W-:Y:S05]  /*7130*/  BSYNC B0 ;  /* 0x0000000000007941 */ /* 0x000fea0003800000 */
.L_x_221:
        /* <DEDUP_REMOVED lines=13> */
.L_x_224:
[----:B------:R-:W-:Y:S05]  /*7210*/  BSYNC B0 ;  /* 0x0000000000007941 */ /* 0x000fea0003800000 */
.L_x_223:
        /* <DEDUP_REMOVED lines=10> */
.L_x_226:
[----:B------:R-:W-:Y:S05]  /*72c0*/  BSYNC B0 ;  /* 0x0000000000007941 */ /* 0x000fea0003800000 */
.L_x_225:
        /* <DEDUP_REMOVED lines=10> */
.L_x_228:
[----:B------:R-:W-:Y:S05]  /*7370*/  BSYNC B0 ;  /* 0x0000000000007941 */ /* 0x000fea0003800000 */
.L_x_227:
        /* <DEDUP_REMOVED lines=12> */
.L_x_230:
[----:B------:R-:W-:Y:S05]  /*7440*/  BSYNC B0 ;  /* 0x0000000000007941 */ /* 0x000fea0003800000 */
.L_x_229:
        /* <DEDUP_REMOVED lines=13> */
.L_x_232:
[----:B------:R-:W-:Y:S05]  /*7520*/  BSYNC B0 ;  /* 0x0000000000007941 */ /* 0x000fea0003800000 */
.L_x_231:
        /* <DEDUP_REMOVED lines=10> */
.L_x_234:
[----:B------:R-:W-:Y:S05]  /*75d0*/  BSYNC B0 ;  /* 0x0000000000007941 */ /* 0x000fea0003800000 */
.L_x_233:
        /* <DEDUP_REMOVED lines=10> */
.L_x_236:
[----:B------:R-:W-:Y:S05]  /*7680*/  BSYNC B0 ;  /* 0x0000000000007941 */ /* 0x000fea0003800000 */
.L_x_235:
        /* <DEDUP_REMOVED lines=12> */
.L_x_238:
[----:B------:R-:W-:Y:S05]  /*7750*/  BSYNC B0 ;  /* 0x0000000000007941 */ /* 0x000fea0003800000 */
.L_x_237:
        /* <DEDUP_REMOVED lines=13> */
.L_x_240:
[----:B------:R-:W-:Y:S05]  /*7830*/  BSYNC B0 ;  /* 0x0000000000007941 */ /* 0x000fea0003800000 */
.L_x_239:
        /* <DEDUP_REMOVED lines=10> */
.L_x_242:
[----:B------:R-:W-:Y:S05]  /*78e0*/  BSYNC B0 ;  /* 0x0000000000007941 */ /* 0x000fea0003800000 */
.L_x_241:
        /* <DEDUP_REMOVED lines=10> */
.L_x_244:
[----:B------:R-:W-:Y:S05]  /*7990*/  BSYNC B0 ;  /* 0x0000000000007941 */ /* 0x000fea0003800000 */
.L_x_243:
        /* <DEDUP_REMOVED lines=12> */
.L_x_246:
[----:B------:R-:W-:Y:S05]  /*7a60*/  BSYNC B0 ;  /* 0x0000000000007941 */ /* 0x000fea0003800000 */
.L_x_245:
        /* <DEDUP_REMOVED lines=13> */
.L_x_248:
[----:B------:R-:W-:Y:S05]  /*7b40*/  BSYNC B0 ;  /* 0x0000000000007941 */ /* 0x000fea0003800000 */
.L_x_247:
        /* <DEDUP_REMOVED lines=10> */
.L_x_250:
[----:B------:R-:W-:Y:S05]  /*7bf0*/  BSYNC B0 ;  /* 0x0000000000007941 */ /* 0x000fea0003800000 */
.L_x_249:
        /* <DEDUP_REMOVED lines=10> */
.L_x_252:
[----:B------:R-:W-:Y:S05]  /*7ca0*/  BSYNC B0 ;  /* 0x0000000000007941 */ /* 0x000fea0003800000 */
.L_x_251:
        /* <DEDUP_REMOVED lines=12> */
.L_x_254:
[----:B------:R-:W-:Y:S05]  /*7d70*/  BSYNC B0 ;  /* 0x0000000000007941 */ /* 0x000fea0003800000 */
.L_x_253:
        /* <DEDUP_REMOVED lines=13> */
.L_x_256:
[----:B------:R-:W-:Y:S05]  /*7e50*/  BSYNC B0 ;  /* 0x0000000000007941 */ /* 0x000fea0003800000 */
.L_x_255:
        /* <DEDUP_REMOVED lines=9> */
.L_x_258:
[----:B------:R-:W-:Y:S05]  /*7ef0*/  BSYNC B0 ;  /* 0x0000000000007941 */ /* 0x000fea0003800000 */
.L_x_257:
[----:B-----5:R-:W-:Y:S01]  /*7f00*/  HADD2.F32 R7, -RZ, R14.H0_H0 ;  /* 0x2000000eff077230 */ /* 0x020fe20000004100 */
[----:B------:R-:W-:Y:S01]  /*7f10*/  ISETP.GT.AND P5, PT, R3, 0x48, P5 ;  /* 0x000000480300780c */ /* 0x000fe20002fa4270 */
[----:B------:R-:W-:Y:S03]  /*7f20*/  BSSY B0, `(.L_x_259) ;  /* 0x0000007000007945 */ /* 0x000fe60003800000 */
[----:B------:R-:W-:-:S04]  /*7f30*/  FMUL R6, R7, R2 ;  /* 0x0000000207067220 */ /* 0x000fc80000400000 */
[----:B------:R-:W-:-:S05]  /*7f40*/  FFMA R6, R77, R0, R6 ;  /* 0x000000004d067223 */ /* 0x000fca0000000006 */
[----:B------:R-:W-:-:S05]  /*7f50*/  F2FP.F16.F32.PACK_AB R6, RZ, R6 ;  /* 0x00000006ff06723e */ /* 0x000fca00000000ff */
[----:B------:R0:W-:Y:S01]  /*7f60*/  @P4 STG.E.U16 desc[UR12][R4.64+0xd2], R6 ;  /* 0x0000d20604004986 */ /* 0x0001e2000c10150c */
[----:B------:R-:W-:Y:S05]  /*7f70*/  @!P5 BRA `(.L_x_260) ;  /* 0x000000000004d947 */ /* 0x000fea0003800000 */
[----:B------:R0:W5:Y:S02]  /*7f80*/  LDG.E.LTC128B.U16 R14, desc[UR12][R16.64+0xd0] ;  /* 0x0000d00c100e7981 */ /* 0x000164000c1e1520 */
.L_x_260:
[----:B------:R-:W-:Y:S05]  /*7f90*/  BSYNC B0 ;  /* 0x0000000000007941 */ /* 0x000fea0003800000 */
.L_x_259:
[----:B-----5:R-:W-:Y:S01]  /*7fa0*/  HADD2.F32 R7, -RZ, R14.H0_H0 ;  /* 0x2000000eff077230 */ /* 0x020fe20000004100 */
[----:B------:R-:W-:Y:S01]  /*7fb0*/  ISETP.GT.AND P4, PT, R3, 0x48, P6 ;  /* 0x000000480300780c */ /* 0x000fe20003784270 */
[----:B0-----:R-:W-:Y:S01]  /*7fc0*/  @P5 IMAD.MOV.U32 R6, RZ, RZ, R20 ;  /* 0x000000ffff065224 */ /* 0x001fe200078e0014 */
[----:B------:R-:W-:Y:S02]  /*7fd0*/  BSSY B0, `(.L_x_261) ;  /* 0x0000009000007945 */ /* 0x000fe40003800000 */
[----:B------:R-:W-:-:S04]  /*7fe0*/  FMUL R7, R7, R2 ;  /* 0x0000000207077220 */ /* 0x000fc80000400000 */
[----:B------:R-:W-:-:S05]  /*7ff0*/  FFMA R7, R78, R0, R7 ;  /* 0x000000004e077223 */ /* 0x000fca0000000007 */
[----:B------:R-:W-:-:S04]  /*8000*/  F2FP.F16.F32.PACK_AB R7, RZ, R7 ;  /* 0x00000007ff07723e */ /* 0x000fc800000000ff */
[----:B------:R-:W-:Y:S01]  /*8010*/  PRMT R8, R7, 0x7610, R8 ;  /* 0x0000761007087816 */ /* 0x000fe20000000008 */
[----:B------:R-:W-:-:S05]  /*8020*/  @P5 IMAD.MOV.U32 R7, RZ, RZ, R21 ;  /* 0x000000ffff075224 */ /* 0x000fca00078e0015 */
[----:B------:R0:W-:Y:S01]  /*8030*/  @P5 STG.E.U16 desc[UR12][R6.64+0xd0], R8 ;  /* 0x0000d00806005986 */ /* 0x0001e2000c10150c */
[----:B------:R-:W-:Y:S05]  /*8040*/  @!P4 BRA `(.L_x_262) ;  /* 0x000000000004c947 */ /* 0x000fea0003800000 */
[----:B------:R0:W5:Y:S02]  /*8050*/  LDG.E.LTC128B.U16 R14, desc[UR12][R16.64+0xd2] ;  /* 0x0000d20c100e7981 */ /* 0x000164000c1e1520 */
.L_x_262:
[----:B------:R-:W-:Y:S05]  /*8060*/  BSYNC B0 ;  /* 0x0000000000007941 */ /* 0x000fea0003800000 */
.L_x_261:
[----:B0----5:R-:W-:Y:S01]  /*8070*/  HADD2.F32 R7, -RZ, R14.H0_H0 ;  /* 0x2000000eff077230 */ /* 0x021fe20000004100 */
[----:B------:R-:W-:Y:S01]  /*8080*/  ISETP.GT.AND P5, PT, R3, 0x40, P3 ;  /* 0x000000400300780c */ /* 0x000fe20001fa4270 */
        /* <DEDUP_REMOVED lines=8> */
[----:B------:R-:W-:Y:S05]  /*8110*/  @!P5 BRA `(.L_x_264) ;  /* 0x000000000004d947 */ /* 0x000fea0003800000 */
[----:B------:R0:W5:Y:S02]  /*8120*/  LDG.E.LTC128B.U16 R14, desc[UR12][R12.64+0xe0] ;  /* 0x0000e00c0c0e7981 */ /* 0x000164000c1e1520 */
.L_x_264:
[----:B------:R-:W-:Y:S05]  /*8130*/  BSYNC B0 ;  /* 0x0000000000007941 */ /* 0x000fea0003800000 */
.L_x_263:
[----:B0----5:R-:W-:Y:S01]  /*8140*/  HADD2.F32 R7, -RZ, R14.H0_H0 ;  /* 0x2000000eff077230 */ /* 0x021fe20000004100 */
        /* <DEDUP_REMOVED lines=8> */
.L_x_266:
[----:B------:R-:W-:Y:S05]  /*81d0*/  BSYNC B0 ;  /* 0x0000000000007941 */ /* 0x000fea0003800000 */
.L_x_265:
        /* <DEDUP_REMOVED lines=9> */
.L_x_268:
[----:B------:R-:W-:Y:S05]  /*8270*/  BSYNC B0 ;  /* 0x0000000000007941 */ /* 0x000fea0003800000 */
.L_x_267:
        /* <DEDUP_REMOVED lines=12> */
.L_x_270:
[----:B------:R-:W-:Y:S05]  /*8340*/  BSYNC B0 ;  /* 0x0000000000007941 */ /* 0x000fea0003800000 */
.L_x_269:
        /* <DEDUP_REMOVED lines=12> */
.L_x_272:
[----:B------:R-:W-:Y:S05]  /*8410*/  BSYNC B0 ;  /* 0x0000000000007941 */ /* 0x000fea0003800000 */
.L_x_271:
        /* <DEDUP_REMOVED lines=9> */
.L_x_274:
[----:B------:R-:W-:Y:S05]  /*84b0*/  BSYNC B0 ;  /* 0x0000000000007941 */ /* 0x000fea0003800000 */
.L_x_273:
        /* <DEDUP_REMOVED lines=9> */
.L_x_276:
[----:B------:R-:W-:Y:S05]  /*8550*/  BSYNC B0 ;  /* 0x0000000000007941 */ /* 0x000fea0003800000 */
.L_x_275:
[----:B0----5:R-:W-:Y:S01]  /*8560*/  HADD2.F32 R5, -RZ, R14.H0_H0 ;  /* 0x2000000eff057230 */ /* 0x021fe20000004100 */
[----:B------:R-:W-:Y:S01]  /*8570*/  ISETP.GT.AND P0, PT, R3, 0x48, P0 ;  /* 0x000000480300780c */ /* 0x000fe20000704270 */
[----:B------:R-:W-:Y:S01]  /*8580*/  @P1 IMAD.MOV.U32 R4, RZ, RZ, R20 ;  /* 0x000000ffff041224 */ /* 0x000fe200078e0014 */
        /* <DEDUP_REMOVED lines=9> */
.L_x_278:
[----:B------:R-:W-:Y:S05]  /*8620*/  BSYNC B0 ;  /* 0x0000000000007941 */ /* 0x000fea0003800000 */
.L_x_277:
[----:B0----5:R-:W-:-:S05]  /*8630*/  HADD2.F32 R3, -RZ, R14.H0_H0 ;  /* 0x2000000eff037230 */ /* 0x021fca0000004100 */
[----:B------:R-:W-:-:S04]  /*8640*/  FMUL R2, R3, R2 ;  /* 0x0000000203027220 */ /* 0x000fc80000400000 */
[----:B------:R-:W-:Y:S01]  /*8650*/  FFMA R2, R87, R0, R2 ;  /* 0x0000000057027223 */ /* 0x000fe20000000002 */
[----:B------:R-:W-:Y:S06]  /*8660*/  @!P0 EXIT ;  /* 0x000000000000894d */ /* 0x000fec0003800000 */
[----:B------:R-:W-:-:S05]  /*8670*/  F2FP.F16.F32.PACK_AB R2, RZ, R2 ;  /* 0x00000002ff02723e */ /* 0x000fca00000000ff */
[----:B------:R-:W-:Y:S01]  /*8680*/  STG.E.U16 desc[UR12][R20.64+0xf2], R2 ;  /* 0x0000f20214007986 */ /* 0x000fe2000c10150c */
[----:B------:R-:W-:Y:S05]  /*8690*/  EXIT ;  /* 0x000000000000794d */ /* 0x000fea0003800000 */
.L_x_28:
[----:B------:R-:W-:Y:S01]  /*86a0*/  ULDC.64 UR4, c[0x0][0x650] ;  /* 0x0001940000047ab9 */ /* 0x000fe20000000a00 */
[----:B------:R-:W-:Y:S01]  /*86b0*/  ISETP.GT.AND P4, PT, R4, 0x1, PT ;  /* 0x000000010400780c */ /* 0x000fe20003f84270 */
[-C--:B------:R-:W-:Y:S01]  /*86c0*/  FMUL R88, R88, R0.reuse ;  /* 0x0000000058587220 */ /* 0x080fe20000400000 */
[----:B------:R-:W-:Y:S01]  /*86d0*/  LEA R14, P1, R10, UR4, 0x1 ;  /* 0x000000040a0e7c11 */ /* 0x000fe2000f8208ff */
[----:B------:R-:W-:Y:S01]  /*86e0*/  IMAD.SHL.U32 R9, R156, 0x2, RZ ;  /* 0x000000029c097824 */ /* 0x000fe200078e00ff */
[----:B------:R-:W-:Y:S01]  /*86f0*/  ISETP.GT.AND P2, PT, R3, RZ, P4 ;  /* 0x000000ff0300720c */ /* 0x000fe20002744270 */
[-C--:B------:R-:W-:Y:S01]  /*8700*/  FMUL R89, R89, R0.reuse ;  /* 0x0000000059597220 */ /* 0x080fe20000400000 */
[----:B------:R-:W-:Y:S01]  /*8710*/  LEA.HI.X R15, R10, UR5, R23, 0x1, P1 ;  /* 0x000000050a0f7c11 */ /* 0x000fe200088f0c17 */
[----:B------:R-:W-:Y:S01]  /*8720*/  FMUL R90, R90, R0 ;  /* 0x000000005a5a7220 */ /* 0x000fe20000400000 */
[----:B------:R-:W-:Y:S01]  /*8730*/  F2FP.F16.F32.PACK_AB R88, RZ, R88 ;  /* 0x00000058ff58723e */ /* 0x000fe200000000ff */
[-C--:B------:R-:W-:Y:S01]  /*8740*/  FMUL R91, R91, R0.reuse ;  /* 0x000000005b5b7220 */ /* 0x080fe20000400000 */
[----:B------:R-:W-:Y:S01]  /*8750*/  SHF.L.U64.HI R5, R156, 0x1, R167 ;  /* 0x000000019c057819 */ /* 0x000fe200000102a7 */
[----:B------:R-:W-:Y:S01]  /*8760*/  FMUL R92, R92, R0 ;  /* 0x000000005c5c7220 */ /* 0x000fe20000400000 */
[----:B------:R-:W-:Y:S01]  /*8770*/  ISETP.GT.AND P1, PT, R3, 0x8, P5 ;  /* 0x000000080300780c */ /* 0x000fe20002f24270 */
[----:B------:R-:W-:Y:S01]  /*8780*/  @P0 STG.E.U16 desc[UR12][R14.64], R88 ;  /* 0x000000580e000986 */ /* 0x000fe2000c10150c */
[----:B------:R-:W-:Y:S01]  /*8790*/  IADD3 R16, P0, R9, R14, RZ ;  /* 0x0000000e09107210 */ /* 0x000fe20007f1e0ff */
[----:B------:R-:W-:Y:S01]  /*87a0*/  FMUL R93, R93, R0 ;  /* 0x000000005d5d7220 */ /* 0x000fe20000400000 */
[----:B------:R-:W-:Y:S01]  /*87b0*/  F2FP.F16.F32.PACK_AB R89, RZ, R89 ;  /* 0x00000059ff59723e */ /* 0x000fe200000000ff */
[----:B------:R-:W-:Y:S01]  /*87c0*/  @P2 IMAD.MOV.U32 R6, RZ, RZ, R14 ;  /* 0x000000ffff062224 */ /* 0x000fe200078e000e */
[----:B------:R-:W-:Y:S01]  /*87d0*/  ISETP.GT.AND P3, PT, R4, 0x8, PT ;  /* 0x000000080400780c */ /* 0x000fe20003f64270 */
[--C-:B------:R-:W-:Y:S01]  /*87e0*/  IMAD.X R17, R5, 0x1, R15.reuse, P0 ;  /* 0x0000000105117824 */ /* 0x100fe200000e060f */
[C---:B------:R-:W-:Y:S01]  /*87f0*/  ISETP.GT.AND P0, PT, R3.reuse, 0x8, P4 ;  /* 0x000000080300780c */ /* 0x040fe20002704270 */
[----:B------:R-:W-:Y:S01]  /*8800*/  @P2 IMAD.MOV.U32 R7, RZ, RZ, R15 ;  /* 0x000000ffff072224 */ /* 0x000fe200078e000f */
[----:B------:R-:W-:Y:S01]  /*8810*/  F2FP.F16.F32.PACK_AB R90, RZ, R90 ;  /* 0x0000005aff5a723e */ /* 0x000fe200000000ff */
[----:B------:R-:W-:Y:S01]  /*8820*/  IMAD.SHL.U32 R13, R20, 0x2, RZ ;  /* 0x00000002140d7824 */ /* 0x000fe200078e00ff */
[----:B------:R-:W-:Y:S01]  /*8830*/  ISETP.GT.AND P4, PT, R4, 0x9, PT ;  /* 0x000000090400780c */ /* 0x000fe20003f84270 */
[-C--:B------:R-:W-:Y:S01]  /*8840*/  FMUL R94, R94, R0.reuse ;  /* 0x000000005e5e7220 */ /* 0x080fe20000400000 */
[----:B------:R0:W-:Y:S01]  /*8850*/  @P2 STG.E.U16 desc[UR12][R6.64+0x2], R89 ;  /* 0x0000025906002986 */ /* 0x0001e2000c10150c */
[----:B------:R-:W-:Y:S01]  /*8860*/  ISETP.GT.AND P2, PT, R3, RZ, P3 ;  /* 0x000000ff0300720c */ /* 0x000fe20001f44270 */
[-C--:B------:R-:W-:Y:S01]  /*8870*/  FMUL R95, R95, R0.reuse ;  /* 0x000000005f5f7220 */ /* 0x080fe20000400000 */
[----:B------:R-:W-:Y:S01]  /*8880*/  F2FP.F16.F32.PACK_AB R91, RZ, R91 ;  /* 0x0000005bff5b723e */ /* 0x000fe200000000ff */
[----:B------:R-:W-:Y:S01]  /*8890*/  @P1 STG.E.U16 desc[UR12][R16.64], R90 ;  /* 0x0000005a10001986 */ /* 0x000fe2000c10150c */
[----:B------:R-:W-:Y:S01]  /*88a0*/  ISETP.GT.AND P1, PT, R3, RZ, P4 ;  /* 0x000000ff0300720c */ /* 0x000fe20002724270 */
[----:B------:R-:W-:Y:S01]  /*88b0*/  FMUL R96, R96, R0 ;  /* 0x0000000060607220 */ /* 0x000fe20000400000 */
[----:B------:R-:W-:Y:S01]  /*88c0*/  F2FP.F16.F32.PACK_AB R92, RZ, R92 ;  /* 0x0000005cff5c723e */ /* 0x000fe200000000ff */
[-C--:B------:R-:W-:Y:S01]  /*88d0*/  FMUL R97, R97, R0.reuse ;  /* 0x0000000061617220 */ /* 0x080fe20000400000 */
[----:B------:R-:W-:Y:S01]  /*88e0*/  F2FP.F16.F32.PACK_AB R93, RZ, R93 ;  /* 0x0000005dff5d723e */ /* 0x000fe200000000ff */
[----:B------:R-:W-:Y:S01]  /*88f0*/  FMUL R98, R98, R0 ;  /* 0x0000000062627220 */ /* 0x000fe20000400000 */
[----:B------:R-:W-:Y:S01]  /*8900*/  SHF.L.U64.HI R157, R20, 0x1, R157 ;  /* 0x00000001149d7819 */ /* 0x000fe2000001029d */
[----:B0-----:R-:W-:Y:S01]  /*8910*/  @P0 IMAD.MOV.U32 R6, RZ, RZ, R16 ;  /* 0x000000ffff060224 */ /* 0x001fe200078e0010 */
[----:B------:R-:W-:Y:S01]  /*8920*/  F2FP.F16.F32.PACK_AB R94, RZ, R94 ;  /* 0x0000005eff5e723e */ /* 0x000fe200000000ff */
[----:B------:R-:W-:Y:S01]  /*8930*/  @P0 IMAD.MOV.U32 R7, RZ, RZ, R17 ;  /* 0x000000ffff070224 */ /* 0x000fe200078e0011 */
[----:B------:R-:W-:Y:S01]  /*8940*/  F2FP.F16.F32.PACK_AB R95, RZ, R95 ;  /* 0x0000005fff5f723e */ /* 0x000fe200000000ff */
[----:B------:R-:W-:Y:S01]  /*8950*/  FMUL R99, R99, R0 ;  /* 0x0000000063637220 */ /* 0x000fe20000400000 */
[----:B------:R-:W-:Y:S01]  /*8960*/  F2FP.F16.F32.PACK_AB R96, RZ, R96 ;  /* 0x00000060ff60723e */ /* 0x000fe200000000ff */
[-C--:B------:R-:W-:Y:S01]  /*8970*/  FMUL R100, R100, R0.reuse ;  /* 0x0000000064647220 */ /* 0x080fe20000400000 */
[----:B------:R0:W-:Y:S01]  /*8980*/  @P0 STG.E.U16 desc[UR12][R6.64+0x2], R91 ;  /* 0x0000025b06000986 */ /* 0x0001e2000c10150c */
[----:B------:R-:W-:Y:S01]  /*8990*/  ISETP.GT.AND P0, PT, R3, 0x8, P3 ;  /* 0x000000080300780c */ /* 0x000fe20001f04270 */
[-C--:B------:R-:W-:Y:S01]  /*89a0*/  FMUL R101, R101, R0.reuse ;  /* 0x0000000065657220 */ /* 0x080fe20000400000 */
[----:B------:R-:W-:Y:S01]  /*89b0*/  ISETP.GT.AND P3, PT, R4, 0x10, PT ;  /* 0x000000100400780c */ /* 0x000fe20003f64270 */
[-C--:B------:R-:W-:Y:S01]  /*89c0*/  FMUL R102, R102, R0.reuse ;  /* 0x0000000066667220 */ /* 0x080fe20000400000 */
[----:B------:R-:W-:Y:S01]  /*89d0*/  F2FP.F16.F32.PACK_AB R97, RZ, R97 ;  /* 0x00000061ff61723e */ /* 0x000fe200000000ff */
[----:B------:R-:W-:Y:S01]  /*89e0*/  FMUL R103, R103, R0 ;  /* 0x0000000067677220 */ /* 0x000fe20000400000 */
[----:B------:R-:W-:Y:S01]  /*89f0*/  F2FP.F16.F32.PACK_AB R98, RZ, R98 ;  /* 0x00000062ff62723e */ /* 0x000fe200000000ff */
[-C--:B------:R-:W-:Y:S01]  /*8a00*/  FMUL R104, R104, R0.reuse ;  /* 0x0000000068687220 */ /* 0x080fe20000400000 */
[----:B------:R-:W-:Y:S01]  /*8a10*/  F2FP.F16.F32.PACK_AB R99, RZ, R99 ;  /* 0x00000063ff63723e */ /* 0x000fe200000000ff */
[----:B------:R-:W-:Y:S01]  /*8a20*/  FMUL R105, R105, R0 ;  /* 0x0000000069697220 */ /* 0x000fe20000400000 */
[----:B------:R-:W-:Y:S01]  /*8a30*/  F2FP.F16.F32.PACK_AB R100, RZ, R100 ;  /* 0x00000064ff64723e */ /* 0x000fe200000000ff */
[--C-:B0-----:R-:W-:Y:S01]  /*8a40*/  @P2 IMAD.MOV.U32 R6, RZ, RZ, R14.reuse ;  /* 0x000000ffff062224 */ /* 0x101fe200078e000e */
[----:B------:R-:W-:Y:S01]  /*8a50*/  F2FP.F16.F32.PACK_AB R101, RZ, R101 ;  /* 0x00000065ff65723e */ /* 0x000fe200000000ff */
[--C-:B------:R-:W-:Y:S01]  /*8a60*/  @P2 IMAD.MOV.U32 R7, RZ, RZ, R15.reuse ;  /* 0x000000ffff072224 */ /* 0x100fe200078e000f */
[----:B------:R-:W-:Y:S01]  /*8a70*/  F2FP.F16.F32.PACK_AB R102, RZ, R102 ;  /* 0x00000066ff66723e */ /* 0x000fe200000000ff */
[-C--:B------:R-:W-:Y:S01]  /*8a80*/  FMUL R106, R106, R0.reuse ;  /* 0x000000006a6a7220 */ /* 0x080fe20000400000 */
[----:B------:R-:W-:Y:S01]  /*8a90*/  F2FP.F16.F32.PACK_AB R103, RZ, R103 ;  /* 0x00000067ff67723e */ /* 0x000fe200000000ff */
[----:B------:R-:W-:Y:S01]  /*8aa0*/  FMUL R107, R107, R0 ;  /* 0x000000006b6b7220 */ /* 0x000fe20000400000 */
[----:B------:R0:W-:Y:S01]  /*8ab0*/  @P2 STG.E.U16 desc[UR12][R6.64+0x10], R92 ;  /* 0x0000105c06002986 */ /* 0x0001e2000c10150c */
[----:B------:R-:W-:Y:S01]  /*8ac0*/  F2FP.F16.F32.PACK_AB R104, RZ, R104 ;  /* 0x00000068ff68723e */ /* 0x000fe200000000ff */
        /* <DEDUP_REMOVED lines=8> */
[----:B------:R-:W-:Y:S01]  /*8b50*/  FMUL R112, R112, R0 ;  /* 0x0000000070707220 */ /* 0x000fe20000400000 */
[----:B------:R-:W-:Y:S01]  /*8b60*/  F2FP.F16.F32.PACK_AB R109, RZ, R109 ;  /* 0x0000006dff6d723e */ /* 0x000fe200000000ff */
[----:B0-----:R-:W-:Y:S01]  /*8b70*/  @P1 IMAD.MOV.U32 R6, RZ, RZ, R14 ;  /* 0x000000ffff061224 */ /* 0x001fe200078e000e */
[----:B------:R-:W-:Y:S01]  /*8b80*/  F2FP.F16.F32.PACK_AB R110, RZ, R110 ;  /* 0x0000006eff6e723e */ /* 0x000fe200000000ff */
[----:B------:R-:W-:Y:S01]  /*8b90*/  @P1 IMAD.MOV.U32 R7, RZ, RZ, R15 ;  /* 0x000000ffff071224 */ /* 0x000fe200078e000f */
[----:B------:R-:W-:Y:S01]  /*8ba0*/  F2FP.F16.F32.PACK_AB R111, RZ, R111 ;  /* 0x0000006fff6f723e */ /* 0x000fe200000000ff */
[----:B------:R-:W-:Y:S01]  /*8bb0*/  FMUL R113, R113, R0 ;  /* 0x0000000071717220 */ /* 0x000fe20000400000 */
[----:B------:R-:W-:Y:S01]  /*8bc0*/  F2FP.F16.F32.PACK_AB R112, RZ, R112 ;  /* 0x00000070ff70723e */ /* 0x000fe200000000ff */
[----:B------:R-:W-:Y:S01]  /*8bd0*/  FMUL R114, R114, R0 ;  /* 0x0000000072727220 */ /* 0x000fe20000400000 */
[----:B------:R0:W-:Y:S01]  /*8be0*/  @P1 STG.E.U16 desc[UR12][R6.64+0x12], R93 ;  /* 0x0000125d06001986 */ /* 0x0001e2000c10150c */
[----:B------:R-:W-:Y:S01]  /*8bf0*/  IADD3 R10, P1, P2, R9, R14, R13 ;  /* 0x0000000e090a7210 */ /* 0x000fe20007a3e00d */
[-C--:B------:R-:W-:Y:S01]  /*8c00*/  FMUL R115, R115, R0.reuse ;  /* 0x0000000073737220 */ /* 0x080fe20000400000 */
[----:B------:R-:W-:Y:S01]  /*8c10*/  F2FP.F16.F32.PACK_AB R113, RZ, R113 ;  /* 0x00000071ff71723e */ /* 0x000fe200000000ff */
[-C--:B------:R-:W-:Y:S01]  /*8c20*/  FMUL R116, R116, R0.reuse ;  /* 0x0000000074747220 */ /* 0x080fe20000400000 */
[----:B------:R-:W-:Y:S01]  /*8c30*/  IADD3.X R11, R5, R15, R157, P1, P2 ;  /* 0x0000000f050b7210 */ /* 0x000fe20000fe449d */
[-C--:B------:R-:W-:Y:S01]  /*8c40*/  FMUL R117, R117, R0.reuse ;  /* 0x0000000075757220 */ /* 0x080fe20000400000 */
[----:B------:R-:W-:Y:S01]  /*8c50*/  ISETP.GT.AND P1, PT, R3, 0x8, P4 ;  /* 0x000000080300780c */ /* 0x000fe20002724270 */
[-C--:B------:R-:W-:Y:S01]  /*8c60*/  FMUL R118, R118, R0.reuse ;  /* 0x0000000076767220 */ /* 0x080fe20000400000 */
[----:B------:R-:W-:Y:S01]  /*8c70*/  ISETP.GT.AND P2, PT, R4, 0x11, PT ;  /* 0x000000110400780c */ /* 0x000fe20003f44270 */
        /* <DEDUP_REMOVED lines=8> */
[-C--:B------:R-:W-:Y:S01]  /*8d00*/  FMUL R121, R121, R0.reuse ;  /* 0x0000000079797220 */ /* 0x080fe20000400000 */
[----:B------:R0:W-:Y:S01]  /*8d10*/  @P0 STG.E.U16 desc[UR12][R6.64+0x10], R94 ;  /* 0x0000105e06000986 */ /* 0x0001e2000c10150c */
[----:B------:R-:W-:Y:S01]  /*8d20*/  ISETP.GT.AND P0, PT, R3, RZ, P3 ;  /* 0x000000ff0300720c */ /* 0x000fe20001f04270 */
[----:B------:R-:W-:Y:S01]  /*8d30*/  FMUL R122, R122, R0 ;  /* 0x000000007a7a7220 */ /* 0x000fe20000400000 */
        /* <DEDUP_REMOVED lines=9> */
[----:B0-----:R-:W-:Y:S01]  /*8dd0*/  @P1 IMAD.MOV.U32 R6, RZ, RZ, R16 ;  /* 0x000000ffff061224 */ /* 0x001fe200078e0010 */
[----:B------:R-:W-:Y:S01]  /*8de0*/  F2FP.F16.F32.PACK_AB R123, RZ, R123 ;  /* 0x0000007bff7b723e */ /* 0x000fe200000000ff */
[----:B------:R-:W-:Y:S01]  /*8df0*/  @P1 IMAD.MOV.U32 R7, RZ, RZ, R17 ;  /* 0x000000ffff071224 */ /* 0x000fe200078e0011 */
[----:B------:R-:W-:Y:S01]  /*8e00*/  F2FP.F16.F32.PACK_AB R124, RZ, R124 ;  /* 0x0000007cff7c723e */ /* 0x000fe200000000ff */
[-C--:B------:R-:W-:Y:S01]  /*8e10*/  FMUL R127, R127, R0.reuse ;  /* 0x000000007f7f7220 */ /* 0x080fe20000400000 */
[----:B------:R-:W-:Y:S01]  /*8e20*/  F2FP.F16.F32.PACK_AB R125, RZ, R125 ;  /* 0x0000007dff7d723e */ /* 0x000fe200000000ff */
[-C--:B------:R-:W-:Y:S01]  /*8e30*/  FMUL R128, R128, R0.reuse ;  /* 0x0000000080807220 */ /* 0x080fe20000400000 */
[----:B------:R0:W-:Y:S01]  /*8e40*/  @P1 STG.E.U16 desc[UR12][R6.64+0x12], R95 ;  /* 0x0000125f06001986 */ /* 0x0001e2000c10150c */
[----:B------:R-:W-:Y:S01]  /*8e50*/  ISETP.GT.AND P1, PT, R4, 0x19, PT ;  /* 0x000000190400780c */ /* 0x000fe20003f24270 */
        /* <DEDUP_REMOVED lines=33> */
[--C-:B------:R-:W-:Y:S01]  /*9070*/  @P0 IMAD.MOV.U32 R7, RZ, RZ, R15.reuse ;  /* 0x000000ffff070224 */ /* 0x100fe200078e000f */
[----:B------:R-:W-:Y:S01]  /*9080*/  F2FP.F16.F32.PACK_AB R141, RZ, R141 ;  /* 0x0000008dff8d723e */ /* 0x000fe200000000ff */
[-C--:B------:R-:W-:Y:S01]  /*9090*/  FMUL R142, R142, R0.reuse ;  /* 0x000000008e8e7220 */ /* 0x080fe20000400000 */
[-C--:B------:R-:W-:Y:S01]  /*90a0*/  FMUL R143, R143, R0.reuse ;  /* 0x000000008f8f7220 */ /* 0x080fe20000400000 */
[-C--:B------:R-:W-:Y:S01]  /*90b0*/  FMUL R144, R144, R0.reuse ;  /* 0x0000000090907220 */ /* 0x080fe20000400000 */
[----:B------:R0:W-:Y:S01]  /*90c0*/  @P0 STG.E.U16 desc[UR12][R6.64+0x22], R97 ;  /* 0x0000226106000986 */ /* 0x0001e2000c10150c */
[----:B------:R-:W-:Y:S01]  /*90d0*/  ISETP.GT.AND P0, PT, R3, 0x8, P3 ;  /* 0x000000080300780c */ /* 0x000fe20001f04270 */
[-C--:B------:R-:W-:Y:S01]  /*90e0*/  FMUL R145, R145, R0.reuse ;  /* 0x0000000091917220 */ /* 0x080fe20000400000 */
        /* <DEDUP_REMOVED lines=8> */
[----:B------:R-:W-:Y:S01]  /*9170*/  ISETP.GT.AND P4, PT, R4, 0x71, PT ;  /* 0x000000710400780c */ /* 0x000fe20003f84270 */
[-C--:B------:R-:W-:Y:S01]  /*9180*/  FMUL R150, R150, R0.reuse ;  /* 0x0000000096967220 */ /* 0x080fe20000400000 */
[----:B------:R-:W-:Y:S01]  /*9190*/  F2FP.F16.F32.PACK_AB R145, RZ, R145 ;  /* 0x00000091ff91723e */ /* 0x000fe200000000ff */
[----:B------:R-:W-:Y:S01]  /*91a0*/  @P0 STG.E.U16 desc[UR12][R16.64+0x20], R98 ;  /* 0x0000206210000986 */ /* 0x000fe2000c10150c */
        /* <DEDUP_REMOVED lines=13> */
[----:B------:R-:W-:Y:S01]  /*9280*/  @P0 STG.E.U16 desc[UR12][R16.64+0x22], R99 ;  /* 0x0000226310000986 */ /* 0x000fe2000c10150c */
[----:B0-----:R-:W-:Y:S01]  /*9290*/  IADD3 R6, P0, R13, R14, RZ ;  /* 0x0000000e0d067210 */ /* 0x001fe20007f1e0ff */
[-C--:B------:R-:W-:Y:S01]  /*92a0*/  FMUL R29, R29, R0.reuse ;  /* 0x000000001d1d7220 */ /* 0x080fe20000400000 */
[----:B------:R-:W-:Y:S01]  /*92b0*/  F2FP.F16.F32.PACK_AB R151, RZ, R151 ;  /* 0x00000097ff97723e */ /* 0x000fe200000000ff */
[----:B------:R-:W-:Y:S01]  /*92c0*/  FMUL R30, R30, R0 ;  /* 0x000000001e1e7220 */ /* 0x000fe20000400000 */
[----:B------:R-:W-:Y:S01]  /*92d0*/  F2FP.F16.F32.PACK_AB R24, RZ, R24 ;  /* 0x00000018ff18723e */ /* 0x000fe200000000ff */
[----:B------:R-:W-:Y:S01]  /*92e0*/  IMAD.X R7, R157, 0x1, R15, P0 ;  /* 0x000000019d077824 */ /* 0x000fe200000e060f */
[----:B------:R-:W-:Y:S01]  /*92f0*/  IADD3 R12, P0, R9, R6, RZ ;  /* 0x00000006090c7210 */ /* 0x000fe20007f1e0ff */
[-C--:B------:R-:W-:Y:S01]  /*9300*/  FMUL R31, R31, R0.reuse ;  /* 0x000000001f1f7220 */ /* 0x080fe20000400000 */
[----:B------:R-:W-:Y:S01]  /*9310*/  F2FP.F16.F32.PACK_AB R25, RZ, R25 ;  /* 0x00000019ff19723e */ /* 0x000fe200000000ff */
[----:B------:R-:W-:Y:S01]  /*9320*/  FMUL R32, R32, R0 ;  /* 0x0000000020207220 */ /* 0x000fe20000400000 */
[----:B------:R-:W-:Y:S01]  /*9330*/  F2FP.F16.F32.PACK_AB R26, RZ, R26 ;  /* 0x0000001aff1a723e */ /* 0x000fe200000000ff */
[----:B------:R-:W-:Y:S01]  /*9340*/  IMAD.X R13, R5, 0x1, R7, P0 ;  /* 0x00000001050d7824 */ /* 0x000fe200000e0607 */
[----:B------:R-:W-:Y:S01]  /*9350*/  ISETP.GT.AND P0, PT, R3, RZ, P2 ;  /* 0x000000ff0300720c */ /* 0x000fe20001704270 */
        /* <DEDUP_REMOVED lines=126> */
[----:B------:R-:W-:Y:S01]  /*9b40*/  FMUL R0, R87, R0 ;  /* 0x0000000057007220 */ /* 0x000fe20000400000 */
[----:B------:R-:W-:-:S02]  /*9b50*/  F2FP.F16.F32.PACK_AB R77, RZ, R77 ;  /* 0x0000004dff4d723e */ /* 0x000fc400000000ff */
[----:B------:R-:W-:Y:S02]  /*9b60*/  F2FP.F16.F32.PACK_AB R78, RZ, R78 ;  /* 0x0000004eff4e723e */ /* 0x000fe400000000ff */
[----:B------:R-:W-:Y:S02]  /*9b70*/  F2FP.F16.F32.PACK_AB R79, RZ, R79 ;  /* 0x0000004fff4f723e */ /* 0x000fe400000000ff */
[----:B------:R-:W-:Y:S02]  /*9b80*/  F2FP.F16.F32.PACK_AB R80, RZ, R80 ;  /* 0x00000050ff50723e */ /* 0x000fe400000000ff */
[----:B------:R-:W-:Y:S02]  /*9b90*/  F2FP.F16.F32.PACK_AB R81, RZ, R81 ;  /* 0x00000051ff51723e */ /* 0x000fe400000000ff */
[----:B------:R-:W-:Y:S01]  /*9ba0*/  F2FP.F16.F32.PACK_AB R82, RZ, R82 ;  /* 0x00000052ff52723e */ /* 0x000fe200000000ff */
[----:B------:R-:W-:Y:S01]  /*9bb0*/  @P0 STG.E.U16 desc[UR12][R14.64+0x52], R109 ;  /* 0x0000526d0e000986 */ /* 0x000fe2000c10150c */
[----:B------:R-:W-:-:S02]  /*9bc0*/  ISETP.GT.AND P0, PT, R3, 0x8, P2 ;  /* 0x000000080300780c */ /* 0x000fc40001704270 */
[----:B------:R-:W-:Y:S02]  /*9bd0*/  ISETP.GT.AND P2, PT, R4, 0x30, PT ;  /* 0x000000300400780c */ /* 0x000fe40003f44270 */
[----:B------:R-:W-:Y:S02]  /*9be0*/  F2FP.F16.F32.PACK_AB R83, RZ, R83 ;  /* 0x00000053ff53723e */ /* 0x000fe400000000ff */
[----:B------:R-:W-:Y:S02]  /*9bf0*/  F2FP.F16.F32.PACK_AB R84, RZ, R84 ;  /* 0x00000054ff54723e */ /* 0x000fe400000000ff */
[----:B------:R-:W-:Y:S02]  /*9c00*/  F2FP.F16.F32.PACK_AB R85, RZ, R85 ;  /* 0x00000055ff55723e */ /* 0x000fe400000000ff */
[----:B------:R-:W-:-:S03]  /*9c10*/  F2FP.F16.F32.PACK_AB R86, RZ, R86 ;  /* 0x00000056ff56723e */ /* 0x000fc600000000ff */
[----:B------:R-:W-:Y:S01]  /*9c20*/  @P0 STG.E.U16 desc[UR12][R16.64+0x50], R110 ;  /* 0x0000506e10000986 */ /* 0x000fe2000c10150c */
[----:B------:R-:W-:Y:S02]  /*9c30*/  ISETP.GT.AND P0, PT, R3, 0x8, P1 ;  /* 0x000000080300780c */ /* 0x000fe40000f04270 */
[----:B------:R-:W-:-:S11]  /*9c40*/  ISETP.GT.AND P1, PT, R4, 0x31, PT ;  /* 0x000000310400780c */ /* 0x000fd60003f24270 */
[----:B------:R-:W-:Y:S01]  /*9c50*/  @P0 STG.E.U16 desc[UR12][R16.64+0x52], R111 ;  /* 0x0000526f10000986 */ /* 0x000fe2000c10150c */
[----:B------:R-:W-:-:S13]  /*9c60*/  ISETP.GT.AND P0, PT, R3, RZ, P2 ;  /* 0x000000ff0300720c */ /* 0x000fda0001704270 */
[----:B------:R-:W-:Y:S01]  /*9c70*/  @P0 STG.E.U16 desc[UR12][R14.64+0x60], R112 ;  /* 0x000060700e000986 */ /* 0x000fe2000c10150c */
[----:B------:R-:W-:-:S13]  /*9c80*/  ISETP.GT.AND P0, PT, R3, RZ, P1 ;  /* 0x000000ff0300720c */ /* 0x000fda0000f04270 */
[----:B------:R-:W-:Y:S01]  /*9c90*/  @P0 STG.E.U16 desc[UR12][R14.64+0x62], R113 ;  /* 0x000062710e000986 */ /* 0x000fe2000c10150c */
[----:B------:R-:W-:Y:S02]  /*9ca0*/  ISETP.GT.AND P0, PT, R3, 0x8, P2 ;  /* 0x000000080300780c */ /* 0x000fe40001704270 */
[----:B------:R-:W-:-:S11]  /*9cb0*/  ISETP.GT.AND P2, PT, R4, 0x38, PT ;  /* 0x000000380400780c */ /* 0x000fd60003f44270 */
        /* <DEDUP_REMOVED lines=68> */
[----:B------:R-:W-:-:S13]  /*a100*/  ISETP.GT.AND P0, PT, R3, 0x8, P1 ;  /* 0x000000080300780c */ /* 0x000fda0000f04270 */
[----:B------:R-:W-:Y:S01]  /*a110*/  @P0 STG.E.U16 desc[UR12][R16.64+0xd0], R142 ;  /* 0x0000d08e10000986 */ /* 0x000fe2000c10150c */
[----:B------:R-:W-:-:S13]  /*a120*/  ISETP.GT.AND P0, PT, R3, 0x8, P3 ;  /* 0x000000080300780c */ /* 0x000fda0001f04270 */
[----:B------:R-:W-:Y:S01]  /*a130*/  @P0 STG.E.U16 desc[UR12][R16.64+0xd2], R143 ;  /* 0x0000d28f10000986 */ /* 0x000fe2000c10150c */
[----:B------:R-:W-:-:S04]  /*a140*/  ISETP.GT.AND P0, PT, R4, 0x70, PT ;  /* 0x000000700400780c */ /* 0x000fc80003f04270 */
        /* <DEDUP_REMOVED lines=8> */
[----:B------:R-:W-:-:S13]  /*a1d0*/  ISETP.GT.AND P1, PT, R3, RZ, P2 ;  /* 0x000000ff0300720c */ /* 0x000fda0001724270 */
[----:B------:R-:W-:Y:S01]  /*a1e0*/  @P1 STG.E.U16 desc[UR12][R14.64+0xf0], R148 ;  /* 0x0000f0940e001986 */ /* 0x000fe2000c10150c */
[----:B------:R-:W-:-:S04]  /*a1f0*/  ISETP.GT.AND P1, PT, R4, 0x79, PT ;  /* 0x000000790400780c */ /* 0x000fc80003f24270 */
[----:B------:R-:W-:-:S13]  /*a200*/  ISETP.GT.AND P6, PT, R3, RZ, P1 ;  /* 0x000000ff0300720c */ /* 0x000fda0000fc4270 */
[----:B------:R0:W-:Y:S01]  /*a210*/  @P6 STG.E.U16 desc[UR12][R14.64+0xf2], R149 ;  /* 0x0000f2950e006986 */ /* 0x0001e2000c10150c */
[----:B------:R-:W-:-:S13]  /*a220*/  ISETP.GT.AND P6, PT, R3, 0x8, P2 ;  /* 0x000000080300780c */ /* 0x000fda00017c4270 */
[----:B0-----:R-:W-:Y:S02]  /*a230*/  @P6 IMAD.MOV.U32 R14, RZ, RZ, R16 ;  /* 0x000000ffff0e6224 */ /* 0x001fe400078e0010 */
[----:B------:R-:W-:-:S05]  /*a240*/  @P6 IMAD.MOV.U32 R15, RZ, RZ, R17 ;  /* 0x000000ffff0f6224 */ /* 0x000fca00078e0011 */
[----:B------:R-:W-:Y:S01]  /*a250*/  @P6 STG.E.U16 desc[UR12][R14.64+0xf0], R150 ;  /* 0x0000f0960e006986 */ /* 0x000fe2000c10150c */
[----:B------:R-:W-:-:S13]  /*a260*/  ISETP.GT.AND P6, PT, R3, 0x8, P1 ;  /* 0x000000080300780c */ /* 0x000fda0000fc4270 */
[----:B------:R-:W-:Y:S01]  /*a270*/  @P6 STG.E.U16 desc[UR12][R16.64+0xf2], R151 ;  /* 0x0000f29710006986 */ /* 0x000fe2000c10150c */
[----:B------:R-:W-:-:S05]  /*a280*/  IADD3 R8, P6, R9, R6, RZ ;  /* 0x0000000609087210 */ /* 0x000fca0007fde0ff */
[----:B------:R-:W-:Y:S01]  /*a290*/  IMAD.X R9, R5, 0x1, R7, P6 ;  /* 0x0000000105097824 */ /* 0x000fe200030e0607 */
[C---:B------:R-:W-:Y:S02]  /*a2a0*/  ISETP.GT.AND P6, PT, R3.reuse, 0x40, P5 ;  /* 0x000000400300780c */ /* 0x040fe40002fc4270 */
[----:B------:R-:W-:-:S11]  /*a2b0*/  ISETP.GT.AND P5, PT, R3, 0x48, P5 ;  /* 0x000000480300780c */ /* 0x000fd60002fa4270 */
[----:B------:R-:W-:Y:S01]  /*a2c0*/  @P6 STG.E.U16 desc[UR12][R6.64], R24 ;  /* 0x0000001806006986 */ /* 0x000fe2000c10150c */
[----:B------:R-:W-:-:S04]  /*a2d0*/  ISETP.GT.AND P6, PT, R4, 0x1, PT ;  /* 0x000000010400780c */ /* 0x000fc80003fc4270 */
[----:B------:R-:W-:-:S13]  /*a2e0*/  ISETP.GT.AND P6, PT, R3, 0x40, P6 ;  /* 0x000000400300780c */ /* 0x000fda00037c4270 */
[----:B------:R-:W-:Y:S01]  /*a2f0*/  @P6 STG.E.U16 desc[UR12][R6.64+0x2], R25 ;  /* 0x0000021906006986 */ /* 0x000fe2000c10150c */
[----:B------:R-:W-:-:S03]  /*a300*/  ISETP.GT.AND P6, PT, R4, 0x1, PT ;  /* 0x000000010400780c */ /* 0x000fc60003fc4270 */
[----:B------:R-:W-:Y:S01]  /*a310*/  @P5 STG.E.U16 desc[UR12][R12.64], R26 ;  /* 0x0000001a0c005986 */ /* 0x000fe2000c10150c */
[----:B------:R-:W-:Y:S02]  /*a320*/  ISETP.GT.AND P5, PT, R3, 0x48, P6 ;  /* 0x000000480300780c */ /* 0x000fe400037a4270 */
[----:B------:R-:W-:-:S11]  /*a330*/  ISETP.GT.AND P6, PT, R4, 0x8, PT ;  /* 0x000000080400780c */ /* 0x000fd60003fc4270 */
[----:B------:R-:W-:Y:S01]  /*a340*/  @P5 STG.E.U16 desc[UR12][R12.64+0x2], R27 ;  /* 0x0000021b0c005986 */ /* 0x000fe2000c10150c */
[----:B------:R-:W-:Y:S02]  /*a350*/  ISETP.GT.AND P5, PT, R3, 0x40, P6 ;  /* 0x000000400300780c */ /* 0x000fe400037a4270 */
[----:B------:R-:W-:-:S11]  /*a360*/  ISETP.GT.AND P6, PT, R4, 0x9, PT ;  /* 0x000000090400780c */ /* 0x000fd60003fc4270 */
[----:B------:R-:W-:Y:S01]  /*a370*/  @P5 STG.E.U16 desc[UR12][R6.64+0x10], R28 ;  /* 0x0000101c06005986 */ /* 0x000fe2000c10150c */
[----:B------:R-:W-:-:S13]  /*a380*/  ISETP.GT.AND P5, PT, R3, 0x40, P6 ;  /* 0x000000400300780c */ /* 0x000fda00037a4270 */
[----:B------:R-:W-:Y:S01]  /*a390*/  @P5 STG.E.U16 desc[UR12][R6.64+0x12], R29 ;  /* 0x0000121d06005986 */ /* 0x000fe2000c10150c */
[----:B------:R-:W-:-:S04]  /*a3a0*/  ISETP.GT.AND P5, PT, R4, 0x8, PT ;  /* 0x000000080400780c */ /* 0x000fc80003fa4270 */
[----:B------:R-:W-:-:S13]  /*a3b0*/  ISETP.GT.AND P5, PT, R3, 0x48, P5 ;  /* 0x000000480300780c */ /* 0x000fda0002fa4270 */
[----:B------:R0:W-:Y:S01]  /*a3c0*/  @P5 STG.E.U16 desc[UR12][R8.64+0x10], R30 ;  /* 0x0000101e08005986 */ /* 0x0001e2000c10150c */
        /* <DEDUP_REMOVED lines=10> */
[----:B0-----:R-:W-:Y:S02]  /*a470*/  @P5 IMAD.MOV.U32 R8, RZ, RZ, R10 ;  /* 0x000000ffff085224 */ /* 0x001fe400078e000a */
[----:B------:R-:W-:-:S05]  /*a480*/  @P5 IMAD.MOV.U32 R9, RZ, RZ, R11 ;  /* 0x000000ffff095224 */ /* 0x000fca00078e000b */
[----:B------:R0:W-:Y:S01]  /*a490*/  @P5 STG.E.U16 desc[UR12][R8.64+0x20], R34 ;  /* 0x0000202208005986 */ /* 0x0001e2000c10150c */
[----:B------:R-:W-:Y:S02]  /*a4a0*/  ISETP.GT.AND P5, PT, R3, 0x48, P6 ;  /* 0x000000480300780c */ /* 0x000fe400037a4270 */
[----:B------:R-:W-:-:S11]  /*a4b0*/  ISETP.GT.AND P6, PT, R4, 0x18, PT ;  /* 0x000000180400780c */ /* 0x000fd60003fc4270 */
[----:B0-----:R-:W-:Y:S02]  /*a4c0*/  @P5 IMAD.MOV.U32 R8, RZ, RZ, R10 ;  /* 0x000000ffff085224 */ /* 0x001fe400078e000a */
[----:B------:R-:W-:-:S05]  /*a4d0*/  @P5 IMAD.MOV.U32 R9, RZ, RZ, R11 ;  /* 0x000000ffff095224 */ /* 0x000fca00078e000b */
[----:B------:R0:W-:Y:S01]  /*a4e0*/  @P5 STG.E.U16 desc[UR12][R8.64+0x22], R35 ;  /* 0x0000222308005986 */ /* 0x0001e2000c10150c */
        /* <DEDUP_REMOVED lines=144> */
[----:B------:R-:W-:Y:S01]  /*adf0*/  @P5 STG.E.U16 desc[UR12][R8.64+0xc0], R74 ;  /* 0x0000c04a08005986 */ /* 0x000fe2000c10150c */
[----:B------:R-:W-:Y:S02]  /*ae00*/  ISETP.GT.AND P5, PT, R3, 0x48, P6 ;  /* 0x000000480300780c */ /* 0x000fe400037a4270 */
[----:B------:R-:W-:-:S11]  /*ae10*/  ISETP.GT.AND P6, PT, R4, 0x68, PT ;  /* 0x000000680400780c */ /* 0x000fd60003fc4270 */
[----:B------:R-:W-:Y:S02]  /*ae20*/  @P5 IMAD.MOV.U32 R4, RZ, RZ, R10 ;  /* 0x000000ffff045224 */ /* 0x000fe400078e000a */
[----:B------:R-:W-:-:S05]  /*ae30*/  @P5 IMAD.MOV.U32 R5, RZ, RZ, R11 ;  /* 0x000000ffff055224 */ /* 0x000fca00078e000b */
[----:B------:R0:W-:Y:S01]  /*ae40*/  @P5 STG.E.U16 desc[UR12][R4.64+0xc2], R75 ;  /* 0x0000c24b04005986 */ /* 0x0001e2000c10150c */
[----:B------:R-:W-:-:S13]  /*ae50*/  ISETP.GT.AND P5, PT, R3, 0x40, P6 ;  /* 0x000000400300780c */ /* 0x000fda00037a4270 */
[----:B------:R-:W-:Y:S01]  /*ae60*/  @P5 STG.E.U16 desc[UR12][R6.64+0xd0], R76 ;  /* 0x0000d04c06005986 */ /* 0x000fe2000c10150c */
[C---:B------:R-:W-:Y:S02]  /*ae70*/  ISETP.GT.AND P5, PT, R3.reuse, 0x40, P3 ;  /* 0x000000400300780c */ /* 0x040fe40001fa4270 */
[----:B------:R-:W-:-:S11]  /*ae80*/  ISETP.GT.AND P3, PT, R3, 0x48, P3 ;  /* 0x000000480300780c */ /* 0x000fd60001f64270 */
[----:B------:R-:W-:Y:S01]  /*ae90*/  @P5 STG.E.U16 desc[UR12][R6.64+0xd2], R77 ;  /* 0x0000d24d06005986 */ /* 0x000fe2000c10150c */
[C---:B------:R-:W-:Y:S02]  /*aea0*/  ISETP.GT.AND P5, PT, R3.reuse, 0x48, P6 ;  /* 0x000000480300780c */ /* 0x040fe400037a4270 */
[C---:B------:R-:W-:Y:S02]  /*aeb0*/  ISETP.GT.AND P6, PT, R3.reuse, 0x40, P0 ;  /* 0x000000400300780c */ /* 0x040fe400007c4270 */
[----:B------:R-:W-:-:S09]  /*aec0*/  ISETP.GT.AND P0, PT, R3, 0x48, P0 ;  /* 0x000000480300780c */ /* 0x000fd20000704270 */
[--C-:B0-----:R-:W-:Y:S02]  /*aed0*/  @P5 IMAD.MOV.U32 R4, RZ, RZ, R10.reuse ;  /* 0x000000ffff045224 */ /* 0x101fe400078e000a */
[----:B------:R-:W-:Y:S02]  /*aee0*/  @P5 IMAD.MOV.U32 R5, RZ, RZ, R11 ;  /* 0x000000ffff055224 */ /* 0x000fe400078e000b */
[----:B------:R-:W-:-:S03]  /*aef0*/  @P0 IMAD.MOV.U32 R2, RZ, RZ, R10 ;  /* 0x000000ffff020224 */ /* 0x000fc600078e000a */
[----:B------:R0:W-:Y:S01]  /*af00*/  @P5 STG.E.U16 desc[UR12][R4.64+0xd0], R78 ;  /* 0x0000d04e04005986 */ /* 0x0001e2000c10150c */
[C---:B------:R-:W-:Y:S02]  /*af10*/  ISETP.GT.AND P5, PT, R3.reuse, 0x40, P4 ;  /* 0x000000400300780c */ /* 0x040fe400027a4270 */
[----:B------:R-:W-:Y:S01]  /*af20*/  ISETP.GT.AND P4, PT, R3, 0x48, P4 ;  /* 0x000000480300780c */ /* 0x000fe20002784270 */
[----:B0-----:R-:W-:Y:S02]  /*af30*/  @P3 IMAD.MOV.U32 R4, RZ, RZ, R10 ;  /* 0x000000ffff043224 */ /* 0x001fe400078e000a */
[----:B------:R-:W-:-:S05]  /*af40*/  @P3 IMAD.MOV.U32 R5, RZ, RZ, R11 ;  /* 0x000000ffff053224 */ /* 0x000fca00078e000b */
[----:B------:R-:W-:Y:S01]  /*af50*/  @P3 STG.E.U16 desc[UR12][R4.64+0xd2], R79 ;  /* 0x0000d24f04003986 */ /* 0x000fe2000c10150c */
[C---:B------:R-:W-:Y:S02]  /*af60*/  ISETP.GT.AND P3, PT, R3.reuse, 0x40, P1 ;  /* 0x000000400300780c */ /* 0x040fe40000f64270 */
[C---:B------:R-:W-:Y:S01]  /*af70*/  ISETP.GT.AND P1, PT, R3.reuse, 0x48, P1 ;  /* 0x000000480300780c */ /* 0x040fe20000f24270 */
[----:B------:R-:W-:Y:S01]  /*af80*/  @P6 STG.E.U16 desc[UR12][R6.64+0xe0], R80 ;  /* 0x0000e05006006986 */ /* 0x000fe2000c10150c */
[C---:B------:R-:W-:Y:S02]  /*af90*/  ISETP.GT.AND P6, PT, R3.reuse, 0x40, P2 ;  /* 0x000000400300780c */ /* 0x040fe400017c4270 */
[----:B------:R-:W-:Y:S01]  /*afa0*/  ISETP.GT.AND P2, PT, R3, 0x48, P2 ;  /* 0x000000480300780c */ /* 0x000fe20001744270 */
[----:B------:R-:W-:Y:S01]  /*afb0*/  @P0 IMAD.MOV.U32 R3, RZ, RZ, R11 ;  /* 0x000000ffff030224 */ /* 0x000fe200078e000b */
[----:B------:R-:W-:Y:S04]  /*afc0*/  @P5 STG.E.U16 desc[UR12][R6.64+0xe2], R81 ;  /* 0x0000e25106005986 */ /* 0x000fe8000c10150c */
[----:B------:R0:W-:Y:S02]  /*afd0*/  @P0 STG.E.U16 desc[UR12][R2.64+0xe0], R82 ;  /* 0x0000e05202000986 */ /* 0x0001e4000c10150c */
[----:B0-----:R-:W-:-:S02]  /*afe0*/  @P4 IMAD.MOV.U32 R2, RZ, RZ, R10 ;  /* 0x000000ffff024224 */ /* 0x001fc400078e000a */
[----:B------:R-:W-:-:S05]  /*aff0*/  @P4 IMAD.MOV.U32 R3, RZ, RZ, R11 ;  /* 0x000000ffff034224 */ /* 0x000fca00078e000b */
[----:B------:R0:W-:Y:S04]  /*b000*/  @P4 STG.E.U16 desc[UR12][R2.64+0xe2], R83 ;  /* 0x0000e25302004986 */ /* 0x0001e8000c10150c */
[----:B------:R1:W-:Y:S04]  /*b010*/  @P6 STG.E.U16 desc[UR12][R6.64+0xf0], R84 ;  /* 0x0000f05406006986 */ /* 0x0003e8000c10150c */
[----:B------:R1:W-:Y:S01]  /*b020*/  @P3 STG.E.U16 desc[UR12][R6.64+0xf2], R85 ;  /* 0x0000f25506003986 */ /* 0x0003e2000c10150c */
[----:B0-----:R-:W-:Y:S02]  /*b030*/  @P2 IMAD.MOV.U32 R2, RZ, RZ, R10 ;  /* 0x000000ffff022224 */ /* 0x001fe400078e000a */
[----:B------:R-:W-:-:S05]  /*b040*/  @P2 IMAD.MOV.U32 R3, RZ, RZ, R11 ;  /* 0x000000ffff032224 */ /* 0x000fca00078e000b */
[----:B------:R1:W-:Y:S01]  /*b050*/  @P2 STG.E.U16 desc[UR12][R2.64+0xf0], R86 ;  /* 0x0000f05602002986 */ /* 0x0003e2000c10150c */
[----:B------:R-:W-:Y:S05]  /*b060*/  @!P1 EXIT ;  /* 0x000000000000994d */ /* 0x000fea0003800000 */
[----:B------:R-:W-:-:S05]  /*b070*/  F2FP.F16.F32.PACK_AB R0, RZ, R0 ;  /* 0x00000000ff00723e */ /* 0x000fca00000000ff */
[----:B------:R-:W-:Y:S01]  /*b080*/  STG.E.U16 desc[UR12][R10.64+0xf2], R0 ;  /* 0x0000f2000a007986 */ /* 0x000fe2000c10150c */
[----:B------:R-:W-:Y:S05]  /*b090*/  EXIT ;  /* 0x000000000000794d */ /* 0x000fea0003800000 */
.L_x_14:
[----:B------:R-:W-:-:S13]  /*b0a0*/  ISETP.NE.AND P0, PT, R5, RZ, PT ;  /* 0x000000ff0500720c */ /* 0x000fda0003f05270 */
[----:B------:R-:W-:Y:S05]  /*b0b0*/  @P0 EXIT ;  /* 0x000000000000094d */ /* 0x000fea0003800000 */
[----:B------:R-:W-:Y:S01]  /*b0c0*/  ELECT P0, URZ, PT ;  /* 0x00000000003f782f */ /* 0x000fe20003800000 */
[----:B------:R-:W-:-:S12]  /*b0d0*/  BSSY B0, `(.L_x_279) ;  /* 0x0000095000007945 */ /* 0x000fd80003800000 */
[----:B------:R-:W-:Y:S05]  /*b0e0*/  @!P0 BRA `(.L_x_280) ;  /* 0x00000008004c8947 */ /* 0x000fea0003800000 */
[----:B------:R-:W-:-:S13]  /*b0f0*/  ISETP.GE.AND P0, PT, R9, 0x1, PT ;  /* 0x000000010900780c */ /* 0x000fda0003f06270 */
[----:B------:R-:W-:Y:S05]  /*b100*/  @!P0 BRA `(.L_x_280) ;  /* 0x0000000800448947 */ /* 0x000fea0003800000 */
[----:B---3-5:R-:W2:Y:S01]  /*b110*/  S2R R2, SR_CgaCtaId ;  /* 0x0000000000027919 */ /* 0x028ea20000008800 */
[----:B------:R-:W0:Y:S01]  /*b120*/  LDC.64 R4, c[0x0][0x4f8] ;  /* 0x00013e00ff047b82 */ /* 0x000e220000000a00 */
[----:B------:R-:W-:Y:S01]  /*b130*/  ULDC.64 UR4, c[0x0][0x4c0] ;  /* 0x0001300000047ab9 */ /* 0x000fe20000000a00 */
[----:B------:R-:W-:Y:S01]  /*b140*/  LOP3.LUT P0, RZ, R13, 0x1f, RZ, 0xc0, !PT ;  /* 0x0000001f0dff7812 */ /* 0x000fe2000780c0ff */
[----:B------:R-:W-:Y:S01]  /*b150*/  IMAD.SHL.U32 R15, R15, 0x80, RZ ;  /* 0x000000800f0f7824 */ /* 0x000fe200078e00ff */
[----:B------:R-:W-:Y:S01]  /*b160*/  ISETP.NE.AND P2, PT, R18, RZ, PT ;  /* 0x000000ff1200720c */ /* 0x000fe20003f45270 */
[----:B------:R-:W-:Y:S01]  /*b170*/  IMAD.SHL.U32 R16, R16, 0x80, RZ ;  /* 0x0000008010107824 */ /* 0x000fe200078e00ff */
[----:B------:R-:W-:Y:S01]  /*b180*/  ISETP.NE.OR P0, PT, R18, RZ, !P0 ;  /* 0x000000ff1200720c */ /* 0x000fe20004705670 */
[----:B------:R-:W-:Y:S01]  /*b190*/  IMAD.MOV.U32 R6, RZ, RZ, R10 ;  /* 0x000000ffff067224 */ /* 0x000fe200078e000a */
[----:B------:R-:W1:Y:S01]  /*b1a0*/  LDC R7, c[0x0][0x500] ;  /* 0x00014000ff077b82 */ /* 0x000e620000000800 */
[----:B------:R-:W-:Y:S01]  /*b1b0*/  LOP3.LUT R11, R3, 0x2, RZ, 0xfc, !PT ;  /* 0x00000002030b7812 */ /* 0x000fe200078efcff */
[----:B------:R-:W-:-:S02]  /*b1c0*/  IMAD.MOV.U32 R13, RZ, RZ, RZ ;  /* 0x000000ffff0d7224 */ /* 0x000fc400078e00ff */
[----:B------:R-:W-:Y:S02]  /*b1d0*/  VIADD R9, R15, 0x40 ;  /* 0x000000400f097836 */ /* 0x000fe40000000000 */
[----:B------:R-:W-:Y:S02]  /*b1e0*/  VIADD R17, R16, 0x40 ;  /* 0x0000004010117836 */ /* 0x000fe40000000000 */
[----:B0-----:R-:W-:Y:S01]  /*b1f0*/  IMAD R21, R21, UR4, R4 ;  /* 0x0000000415157c24 */ /* 0x001fe2000f8e0204 */
[----:B------:R-:W-:Y:S01]  /*b200*/  ULDC UR4, c[0x0][0x4c8] ;  /* 0x0001320000047ab9 */ /* 0x000fe20000000800 */
[----:B------:R-:W-:Y:S02]  /*b210*/  IMAD R162, R162, UR5, R5 ;  /* 0x00000005a2a27c24 */ /* 0x000fe4000f8e0205 */
[----:B------:R-:W-:Y:S02]  /*b220*/  IMAD.MOV.U32 R4, RZ, RZ, 0x1 ;  /* 0x00000001ff047424 */ /* 0x000fe400078e00ff */
[----:B------:R-:W-:-:S02]  /*b230*/  IMAD.MOV.U32 R5, RZ, RZ, RZ ;  /* 0x000000ffff057224 */ /* 0x000fc400078e00ff */
[----:B--2---:R-:W-:Y:S02]  /*b240*/  IMAD.SHL.U32 R0, R2, 0x400, RZ ;  /* 0x0000040002007824 */ /* 0x004fe400078e00ff */
[----:B-1----:R-:W-:Y:S02]  /*b250*/  IMAD R14, R14, UR4, R7 ;  /* 0x000000040e0e7c24 */ /* 0x002fe4000f8e0207 */
[----:B------:R-:W-:Y:S01]  /*b260*/  IMAD.SHL.U32 R2, R2, 0x10, RZ ;  /* 0x0000001002027824 */ /* 0x000fe200078e00ff */
[----:B------:R-:W-:-:S07]  /*b270*/  LOP3.LUT R0, R0, 0x400, RZ, 0xc0, !PT ;  /* 0x0000040000007812 */ /* 0x000fce00078ec0ff */
.L_x_284:
[----:B------:R-:W0:Y:S01]  /*b280*/  S2R R8, SR_CgaCtaId ;  /* 0x0000000000087919 */ /* 0x000e220000008800 */
[----:B------:R-:W-:-:S04]  /*b290*/  MOV R7, 0x400 ;  /* 0x0000040000077802 */ /* 0x000fc80000000f00 */
[----:B0-----:R-:W-:Y:S02]  /*b2a0*/  LEA R12, R8, R7, 0x18 ;  /* 0x00000007080c7211 */ /* 0x001fe400078ec0ff */
[----:B------:R-:W-:-:S03]  /*b2b0*/  SHF.L.U32 R7, R4, 0x1f, RZ ;  /* 0x0000001f04077819 */ /* 0x000fc600000006ff */
[----:B------:R-:W-:-:S07]  /*b2c0*/  IMAD R8, R5, 0x8, R12 ;  /* 0x0000000805087824 */ /* 0x000fce00078e020c */
.L_x_281:
[----:B0-----:R0:W1:Y:S02]  /*b2d0*/  SYNCS.PHASECHK.TRANS64.TRYWAIT P1, [R8+URZ+0x38070], R7 ;  /* 0x03807007080075a7 */ /* 0x001064000802017f */
[----:B-1----:R-:W-:Y:S05]  /*b2e0*/  @!P1 NANOSLEEP.SYNCS 0x989680 ;  /* 0x009896800000995d */ /* 0x002fea0003900000 */
[----:B------:R-:W1:Y:S02]  /*b2f0*/  @!P1 SYNCS.PHASECHK.TRANS64 P1, [R8+URZ+0x38070], R7 ;  /* 0x03807007080095a7 */ /* 0x000e64000802007f */
[----:B-1----:R-:W-:Y:S05]  /*b300*/  @!P1 BRA `(.L_x_281) ;  /* 0xfffffffc00f09947 */ /* 0x002fea000383ffff */
[----:B0-----:R-:W0:Y:S02]  /*b310*/  @!P2 LDC R7, c[0x0][0x580] ;  /* 0x00016000ff07ab82 */ /* 0x001e240000000800 */
[----:B0-----:R0:W-:Y:S02]  /*b320*/  @!P2 SYNCS.ARRIVE.TRANS64 RZ, [R8+URZ+0x38000], R7 ;  /* 0x0380000708ffa9a7 */ /* 0x0011e4000800003f */
[----:B0-----:R-:W-:-:S04]  /*b330*/  PRMT R7, R11, 0x9910, RZ ;  /* 0x000099100b077816 */ /* 0x001fc800000000ff */
[----:B------:R-:W-:-:S13]  /*b340*/  ISETP.NE.AND P1, PT, R7, 0x2, PT ;  /* 0x000000020700780c */ /* 0x000fda0003f25270 */
[----:B------:R-:W-:Y:S05]  /*b350*/  @P1 BRA `(.L_x_282) ;  /* 0x0000000000041947 */ /* 0x000fea0003800000 */
[----:B------:R-:W-:Y:S01]  /*b360*/  BPT.TRAP 0x1 ;  /* 0x000000040000795c */ /* 0x000fe20000300000 */
.L_x_282:
[----:B------:R-:W-:Y:S05]  /*b370*/  @P0 BRA `(.L_x_283) ;  /* 0x0000000000040947 */ /* 0x000fea0003800000 */
[----:B------:R-:W-:Y:S01]  /*b380*/  BPT.TRAP 0x1 ;  /* 0x000000040000795c */ /* 0x000fe20000300000 */
.L_x_283:
[----:B------:R-:W-:Y:S01]  /*b390*/  R2UR UR27, R13 ;  /* 0x000000000d1b72ca */ /* 0x000fe200000e0000 */
[----:B------:R-:W-:Y:S01]  /*b3a0*/  ULDC UR8, c[0x0][0x490] ;  /* 0x0001240000087ab9 */ /* 0x000fe20000000800 */
[----:B------:R-:W-:Y:S01]  /*b3b0*/  R2UR UR11, R2 ;  /* 0x00000000020b72ca */ /* 0x000fe200000e0000 */
[----:B------:R-:W-:Y:S01]  /*b3c0*/  UISETP.NE.AND UP0, UPT, UR8, 0x1, UPT ;  /* 0x000000010800788c */ /* 0x000fe2000bf05270 */
[----:B------:R-:W-:Y:S01]  /*b3d0*/  IMAD R7, R5, 0x1000, R0 ;  /* 0x0000100005077824 */ /* 0x000fe200078e0200 */
[----:B------:R-:W-:Y:S01]  /*b3e0*/  ULDC UR6, c[0x0][0x49c] ;  /* 0x0001270000067ab9 */ /* 0x000fe20000000800 */
[----:B------:R-:W-:Y:S01]  /*b3f0*/  ULDC UR21, c[0x0][0x4a8] ;  /* 0x00012a0000157ab9 */ /* 0x000fe20000000800 */
[----:B------:R-:W-:Y:S01]  /*b400*/  UISETP.NE.AND UP1, UPT, UR6, 0x1, UPT ;  /* 0x000000010600788c */ /* 0x000fe2000bf25270 */
[----:B------:R-:W-:Y:S01]  /*b410*/  IMAD R7, R7, 0x2, R12 ;  /* 0x0000000207077824 */ /* 0x000fe200078e020c */
[----:B------:R-:W-:Y:S01]  /*b420*/  R2UR UR24, R5 ;  /* 0x00000000051872ca */ /* 0x000fe200000e0000 */
[----:B------:R-:W-:Y:S01]  /*b430*/  ULDC.64 UR34, c[0x0][0x198] ;  /* 0x0000660000227ab9 */ /* 0x000fe20000000a00 */
[----:B------:R-:W-:Y:S01]  /*b440*/  R2UR UR25, R8 ;  /* 0x00000000081972ca */ /* 0x000fe200000e0000 */
[----:B------:R-:W-:Y:S01]  /*b450*/  UIADD3 UR38, UP2, UR34, 0x1f0, URZ ;  /* 0x000001f022267890 */ /* 0x000fe2000ff5e03f */
[----:B------:R-:W-:Y:S01]  /*b460*/  R2UR UR22, R7 ;  /* 0x00000000071672ca */ /* 0x000fe200000e0000 */
[----:B------:R-:W-:Y:S01]  /*b470*/  USHF.L.U32 UR27, UR27, 0x5, URZ ;  /* 0x000000051b1b7899 */ /* 0x000fe2000800063f */
[----:B------:R-:W-:Y:S01]  /*b480*/  IMAD.U32 R7, R162, 0x20, R21 ;  /* 0x00000020a2077824 */ /* 0x000fe200078e0015 */
[----:B------:R-:W-:Y:S01]  /*b490*/  @UP0 ULDC UR4, c[0x0][0x494] ;  /* 0x0001250000040ab9 */ /* 0x000fe20000000800 */
[----:B------:R-:W-:Y:S01]  /*b4a0*/  @UP0 ULDC UR12, c[0x0][0x494] ;  /* 0x00012500000c0ab9 */ /* 0x000fe20000000800 */
[----:B------:R-:W-:Y:S01]  /*b4b0*/  ULOP3.LUT UR11, UR27, 0x10, UR11, 0xf8, !UPT ;  /* 0x000000101b0b7892 */ /* 0x000fe2000f8ef80b */
[----:B------:R-:W-:Y:S01]  /*b4c0*/  IMAD.U32 R7, R14, 0x400, R7 ;  /* 0x000004000e077824 */ /* 0x000fe200078e0007 */
[----:B------:R-:W-:Y:S01]  /*b4d0*/  @UP0 ULDC UR7, c[0x0][0x498] ;  /* 0x0001260000070ab9 */ /* 0x000fe20000000800 */
[----:B------:R-:W-:Y:S01]  /*b4e0*/  @UP0 ULDC UR9, c[0x0][0x498] ;  /* 0x0001260000090ab9 */ /* 0x000fe20000000800 */
[----:B------:R-:W-:Y:S01]  /*b4f0*/  UIMAD.WIDE.U32 UR4, UR11, UR4, URZ ;  /* 0x000000040b0472a5 */ /* 0x000fe2000f8e003f */
[----:B------:R-:W-:Y:S01]  /*b500*/  R2UR UR26, R15 ;  /* 0x000000000f1a72ca */ /* 0x000fe200000e0000 */
[----:B------:R-:W-:Y:S01]  /*b510*/  UIMAD.WIDE.U32 UR12, UR11, UR12, URZ ;  /* 0x0000000c0b0c72a5 */ /* 0x000fe2000f8e003f */
[----:B------:R-:W-:Y:S01]  /*b520*/  R2UR UR40, R7 ;  /* 0x00000000072872ca */ /* 0x000fe200000e0000 */
[----:B------:R-:W-:Y:S01]  /*b530*/  UMOV UR10, UR11 ;  /* 0x0000000b000a7c82 */ /* 0x000fe20008000000 */
[----:B------:R-:W-:Y:S01]  /*b540*/  @UP0 USHF.R.U32.HI UR10, URZ, UR7, UR5 ;  /* 0x000000073f0a0299 */ /* 0x000fe20008011605 */
[----:B------:R-:W-:Y:S01]  /*b550*/  IMAD.MOV.U32 R7, RZ, RZ, 0x3 ;  /* 0x00000003ff077424 */ /* 0x000fe200078e00ff */
[----:B------:R-:W-:Y:S01]  /*b560*/  UMOV UR17, UR11 ;  /* 0x0000000b00117c82 */ /* 0x000fe20008000000 */
[----:B------:R-:W-:Y:S01]  /*b570*/  @UP1 ULDC.64 UR14, c[0x0][0x4a0] ;  /* 0x00012800000e1ab9 */ /* 0x000fe20000000a00 */
[----:B------:R-:W-:Y:S01]  /*b580*/  @UP0 USHF.R.U32.HI UR17, URZ, UR9, UR13 ;  /* 0x000000093f110299 */ /* 0x000fe2000801160d */
[C---:B------:R-:W-:Y:S01]  /*b590*/  ISETP.GT.AND P3, PT, R6.reuse, 0x1, PT ;  /* 0x000000010600780c */ /* 0x040fe20003f64270 */
[----:B------:R-:W-:Y:S01]  /*b5a0*/  UIMAD.WIDE.U32 UR4, UR10, UR14, URZ ;  /* 0x0000000e0a0472a5 */ /* 0x000fe2000f8e003f */
[----:B------:R-:W-:Y:S01]  /*b5b0*/  VIADD R5, R5, 0x1 ;  /* 0x0000000105057836 */ /* 0x000fe20000000000 */
[----:B------:R-:W-:Y:S01]  /*b5c0*/  @UP1 ULDC.64 UR18, c[0x0][0x4a0] ;  /* 0x0001280000121ab9 */ /* 0x000fe20000000a00 */
[----:B------:R-:W-:Y:S01]  /*b5d0*/  UMOV UR9, UR10 ;  /* 0x0000000a00097c82 */ /* 0x000fe20008000000 */
[----:B------:R-:W-:Y:S01]  /*b5e0*/  UIMAD.WIDE.U32 UR12, UR17, UR18, URZ ;  /* 0x00000012110c72a5 */ /* 0x000fe2000f8e003f */
[----:B------:R-:W-:Y:S01]  /*b5f0*/  VIADD R6, R6, 0xffffffff ;  /* 0xffffffff06067836 */ /* 0x000fe20000000000 */
[----:B------:R-:W-:Y:S01]  /*b600*/  UISETP.NE.AND UP0, UPT, UR21, 0x1, UPT ;  /* 0x000000011500788c */ /* 0x000fe2000bf05270 */
[----:B------:R-:W-:Y:S01]  /*b610*/  R2UR UR4, R12 ;  /* 0x000000000c0472ca */ /* 0x000fe200000e0000 */
[----:B------:R-:W-:Y:S01]  /*b620*/  @UP1 USHF.R.U32.HI UR9, URZ, UR15, UR5 ;  /* 0x0000000f3f091299 */ /* 0x000fe20008011605 */
[----:B------:R-:W-:Y:S01]  /*b630*/  ISETP.NE.AND P1, PT, R5, 0xe, PT ;  /* 0x0000000e0500780c */ /* 0x000fe20003f25270 */
[----:B------:R-:W-:Y:S01]  /*b640*/  UIADD3 UR20, -UR17, URZ, URZ ;  /* 0x0000003f11147290 */ /* 0x000fe2000fffe13f */
[----:B------:R-:W-:Y:S01]  /*b650*/  VIADD R13, R13, 0x1 ;  /* 0x000000010d0d7836 */ /* 0x000fe20000000000 */
[----:B------:R-:W-:Y:S01]  /*b660*/  UMOV UR15, UR17 ;  /* 0x00000011000f7c82 */ /* 0x000fe20008000000 */
[----:B------:R-:W-:Y:S01]  /*b670*/  @UP1 USHF.R.U32.HI UR15, URZ, UR19, UR13 ;  /* 0x000000133f0f1299 */ /* 0x000fe2000801160d */
[----:B------:R-:W-:Y:S01]  /*b680*/  SEL R5, R5, RZ, P1 ;  /* 0x000000ff05057207 */ /* 0x000fe20000800000 */
[----:B------:R-:W-:-:S02]  /*b690*/  UIADD3 UR19, -UR10, URZ, URZ ;  /* 0x0000003f0a137290 */ /* 0x000fc4000fffe13f */
[----:B------:R-:W-:Y:S02]  /*b6a0*/  UIADD3 UR28, UP1, UR34, 0xf0, URZ ;  /* 0x000000f0221c7890 */ /* 0x000fe4000ff3e03f */
[----:B------:R-:W-:Y:S02]  /*b6b0*/  UIMAD UR19, UR8, UR19, UR11 ;  /* 0x00000013081372a4 */ /* 0x000fe4000f8e020b */
[----:B------:R-:W-:Y:S01]  /*b6c0*/  UIMAD UR11, UR8, UR20, UR11 ;  /* 0x00000014080b72a4 */ /* 0x000fe2000f8e020b */
[----:B------:R-:W-:Y:S01]  /*b6d0*/  ULDC UR14, c[0x0][0x4cc] ;  /* 0x00013300000e7ab9 */ /* 0x000fe20000000800 */
[----:B------:R-:W-:Y:S01]  /*b6e0*/  ULDC UR18, c[0x0][0x4ec] ;  /* 0x00013b0000127ab9 */ /* 0x000fe20000000800 */
[----:B------:R-:W-:Y:S01]  /*b6f0*/  @UP0 ULDC UR34, c[0x0][0x4ac] ;  /* 0x00012b0000220ab9 */ /* 0x000fe20000000800 */
[----:B------:R-:W-:Y:S02]  /*b700*/  UIADD3.X UR29, URZ, UR35, URZ, UP1, !UPT ;  /* 0x000000233f1d7290 */ /* 0x000fe40008ffe43f */
[----:B------:R-:W-:Y:S01]  /*b710*/  UIADD3.X UR39, URZ, UR35, URZ, UP2, !UPT ;  /* 0x000000233f277290 */ /* 0x000fe200097fe43f */
[----:B------:R-:W-:Y:S01]  /*b720*/  @UP0 ULDC UR36, c[0x0][0x4ac] ;  /* 0x00012b0000240ab9 */ /* 0x000fe20000000800 */
[----:B------:R-:W-:-:S02]  /*b730*/  UIMAD UR19, UR19, UR14, UR18 ;  /* 0x0000000e131372a4 */ /* 0x000fc4000f8e0212 */
[----:B------:R-:W-:Y:S02]  /*b740*/  UIMAD UR11, UR11, UR14, UR18 ;  /* 0x0000000e0b0b72a4 */ /* 0x000fe4000f8e0212 */
[----:B------:R-:W-:Y:S02]  /*b750*/  UIMAD.WIDE.U32 UR34, UR15, UR34, URZ ;  /* 0x000000220f2272a5 */ /* 0x000fe4000f8e003f */
[----:B------:R-:W-:Y:S02]  /*b760*/  UIADD3 UR20, -UR9, URZ, URZ ;  /* 0x0000003f09147290 */ /* 0x000fe4000fffe13f */
[----:B------:R-:W-:Y:S02]  /*b770*/  UIADD3 UR18, -UR15, URZ, URZ ;  /* 0x0000003f0f127290 */ /* 0x000fe4000fffe13f */
[----:B------:R-:W-:Y:S01]  /*b780*/  UIMAD.WIDE.U32 UR36, UR9, UR36, URZ ;  /* 0x00000024092472a5 */ /* 0x000fe2000f8e003f */
[----:B------:R-:W-:Y:S01]  /*b790*/  R2UR UR34, R7 ;  /* 0x00000000072272ca */ /* 0x000fe200000e0000 */
[----:B------:R-:W-:Y:S01]  /*b7a0*/  @UP0 ULDC UR23, c[0x0][0x4b0] ;  /* 0x00012c0000170ab9 */ /* 0x000fe20000000800 */
[----:B------:R-:W-:Y:S01]  /*b7b0*/  UIADD3 UR16, UR22, 0x1c000, URZ ;  /* 0x0001c00016107890 */ /* 0x000fe2000fffe03f */
[----:B------:R-:W-:Y:S01]  /*b7c0*/  SEL R7, RZ, 0x1, P1 ;  /* 0x00000001ff077807 */ /* 0x000fe20000800000 */
[----:B------:R-:W-:-:S02]  /*b7d0*/  UIADD3 UR8, UR22, 0x1d000, URZ ;  /* 0x0001d00016087890 */ /* 0x000fc4000fffe03f */
[----:B------:R-:W-:Y:S01]  /*b7e0*/  UIMAD UR20, UR6, UR20, UR10 ;  /* 0x00000014061472a4 */ /* 0x000fe2000f8e020a */
[----:B------:R-:W-:Y:S01]  /*b7f0*/  LOP3.LUT R4, R4, R7, RZ, 0x3c, !PT ;  /* 0x0000000704047212 */ /* 0x000fe200078e3cff */
[----:B------:R-:W-:Y:S01]  /*b800*/  UMOV UR22, UR9 ;  /* 0x0000000900167c82 */ /* 0x000fe20008000000 */
[----:B------:R-:W-:Y:S01]  /*b810*/  UIMAD UR17, UR6, UR18, UR17 ;  /* 0x00000012061172a4 */ /* 0x000fe2000f8e0211 */
[----:B------:R-:W-:Y:S01]  /*b820*/  R2UR UR6, R9 ;  /* 0x00000000090672ca */ /* 0x000fe200000e0000 */
[----:B------:R-:W-:Y:S01]  /*b830*/  ULEA UR24, UR24, UR4, 0xd ;  /* 0x0000000418187291 */ /* 0x000fe2000f8e683f */
[----:B------:R-:W-:Y:S01]  /*b840*/  R2UR UR18, R16 ;  /* 0x00000000101272ca */ /* 0x000fe200000e0000 */
[----:B------:R-:W-:Y:S01]  /*b850*/  @UP0 USHF.R.U32.HI UR22, URZ, UR23, UR37 ;  /* 0x000000173f160299 */ /* 0x000fe20008011625 */
[----:B------:R-:W-:Y:S01]  /*b860*/  @UP0 ULDC UR41, c[0x0][0x4b0] ;  /* 0x00012c0000290ab9 */ /* 0x000fe20000000800 */
[----:B------:R-:W-:Y:S01]  /*b870*/  UMOV UR14, UR15 ;  /* 0x0000000f000e7c82 */ /* 0x000fe20008000000 */
[----:B------:R-:W-:-:S02]  /*b880*/  UIADD3 UR25, UR25, 0x38000, URZ ;  /* 0x0003800019197890 */ /* 0x000fc4000fffe03f */
[----:B------:R-:W-:Y:S02]  /*b890*/  @UP0 USHF.R.U32.HI UR14, URZ, UR41, UR35 ;  /* 0x000000293f0e0299 */ /* 0x000fe40008011623 */
[----:B------:R-:W-:Y:S02]  /*b8a0*/  UIADD3 UR4, UR24, 0x1000, URZ ;  /* 0x0000100018047890 */ /* 0x000fe4000fffe03f */
[----:B------:R-:W-:Y:S02]  /*b8b0*/  UIADD3 UR10, -UR22, URZ, URZ ;  /* 0x0000003f160a7290 */ /* 0x000fe4000fffe13f */
[----:B------:R-:W-:Y:S01]  /*b8c0*/  UIADD3 UR23, -UR14, URZ, URZ ;  /* 0x0000003f0e177290 */ /* 0x000fe2000fffe13f */
[----:B------:R-:W-:Y:S01]  /*b8d0*/  UMOV UR30, 0x0 ;  /* 0x00000000001e7882 */ /* 0x000fe20000000000 */
[----:B------:R-:W-:Y:S01]  /*b8e0*/  UMOV UR31, 0x10000000 ;  /* 0x10000000001f7882 */ /* 0x000fe20000000000 */
[----:B------:R-:W-:Y:S02]  /*b8f0*/  UIMAD UR9, UR21, UR10, UR9 ;  /* 0x0000000a150972a4 */ /* 0x000fe4000f8e0209 */
[----:B------:R-:W-:Y:S01]  /*b900*/  R2UR UR10, R17 ;  /* 0x00000000110a72ca */ /* 0x000fe200000e0000 */
[----:B------:R-:W-:Y:S01]  /*b910*/  UMOV UR5, UR25 ;  /* 0x0000001900057c82 */ /* 0x000fe20008000000 */
[----:B------:R-:W-:Y:S01]  /*b920*/  UMOV UR7, UR27 ;  /* 0x0000001b00077c82 */ /* 0x000fe20008000000 */
[----:B------:R-:W-:Y:S01]  /*b930*/  UIMAD UR15, UR21, UR23, UR15 ;  /* 0x00000017150f72a4 */ /* 0x000fe2000f8e020f */
[----:B------:R-:W-:Y:S01]  /*b940*/  UTMALDG.2D [UR24], [UR28], desc[UR30] ;  /* 0x00001e181c0075b4 */ /* 0x000fe20008009000 */
[----:B------:R-:W-:Y:S01]  /*b950*/  ULDC.64 UR32, c[0x0][0x4d0] ;  /* 0x0001340000207ab9 */ /* 0x000fe20000000a00 */
[----:B------:R-:W-:-:S02]  /*b960*/  ULDC.64 UR12, c[0x0][0x4f0] ;  /* 0x00013c00000c7ab9 */ /* 0x000fc40000000a00 */
[----:B------:R-:W-:Y:S02]  /*b970*/  UIMAD UR20, UR20, UR32, UR12 ;  /* 0x00000020141472a4 */ /* 0x000fe4000f8e020c */
[----:B------:R-:W-:Y:S01]  /*b980*/  UIMAD UR21, UR9, UR33, UR13 ;  /* 0x00000021091572a4 */ /* 0x000fe2000f8e020d */
[----:B------:R0:W-:Y:S01]  /*b990*/  UTMALDG.2D [UR4], [UR28], desc[UR30] ;  /* 0x00001e041c0075b4 */ /* 0x0001e20008009000 */
[----:B------:R-:W-:Y:S02]  /*b9a0*/  UIMAD UR12, UR17, UR32, UR12 ;  /* 0x00000020110c72a4 */ /* 0x000fe4000f8e020c */
[----:B------:R-:W-:Y:S01]  /*b9b0*/  UIMAD UR13, UR15, UR33, UR13 ;  /* 0x000000210f0d72a4 */ /* 0x000fe2000f8e020d */
[----:B------:R-:W-:Y:S01]  /*b9c0*/  UMOV UR17, UR25 ;  /* 0x0000001900117c82 */ /* 0x000fe20008000000 */
[----:B------:R-:W-:Y:S01]  /*b9d0*/  UMOV UR9, UR25 ;  /* 0x0000001900097c82 */ /* 0x000fe20008000000 */
[----:B0-----:R-:W-:-:S09]  /*b9e0*/  UPRMT UR4, UR40, 0x5410, UR34 ;  /* 0x0000541028047896 */ /* 0x001fd20008000022 */
[----:B------:R0:W-:Y:S01]  /*b9f0*/  UTMALDG.5D.IM2COL.MULTICAST [UR16], [UR38], UR4 ;  /* 0x00000010260073b4 */ /* 0x0001e20008060804 */
[----:B------:R0:W-:Y:S02]  /*ba00*/  UTMALDG.5D.IM2COL.MULTICAST [UR8], [UR38], UR4 ;  /* 0x00000008260073b4 */ /* 0x0001e40008060804 */
[----:B0-----:R-:W-:Y:S05]  /*ba10*/  @P3 BRA `(.L_x_284) ;  /* 0xfffffff800183947 */ /* 0x001fea000383ffff */
.L_x_280:
[----:B------:R-:W-:Y:S05]  /*ba20*/  BSYNC B0 ;  /* 0x0000000000007941 */ /* 0x000fea0003800000 */
.L_x_279:
[----:B------:R-:W-:Y:S01]  /*ba30*/  ISETP.GE.U32.AND P0, PT, R10, 0xe, PT ;  /* 0x0000000e0a00780c */ /* 0x000fe20003f06070 */
[----:B--2--5:R-:W-:-:S12]  /*ba40*/  IMAD.MOV.U32 R0, RZ, RZ, 0x1 ;  /* 0x00000001ff007424 */ /* 0x024fd800078e00ff */
[----:B------:R-:W-:Y:S05]  /*ba50*/  @!P0 BRA `(.L_x_285) ;  /* 0x00000000001c8947 */ /* 0x000fea0003800000 */
[----:B------:R-:W-:-:S05]  /*ba60*/  SHF.R.U32.HI R4, RZ, 0x1, R10 ;  /* 0x00000001ff047819 */ /* 0x000fca000001160a */
[----:B------:R-:W-:-:S05]  /*ba70*/  IMAD.WIDE.U32 R4, R4, -0x6db6db6d, RZ ;  /* 0x9249249304047825 */ /* 0x000fca00078e00ff */
[----:B------:R-:W-:-:S04]  /*ba80*/  SHF.R.U32.HI R0, RZ, 0x2, R5 ;  /* 0x00000002ff007819 */ /* 0x000fc80000011605 */
[----:B------:R-:W-:-:S04]  /*ba90*/  LOP3.LUT R0, R0, 0x1, RZ, 0xc0, !PT ;  /* 0x0000000100007812 */ /* 0x000fc800078ec0ff */
[----:B------:R-:W-:-:S04]  /*baa0*/  ISETP.NE.U32.AND P0, PT, R0, 0x1, PT ;  /* 0x000000010000780c */ /* 0x000fc80003f05070 */
[----:B------:R-:W-:-:S04]  /*bab0*/  ISETP.NE.U32.AND.EX P0, PT, RZ, RZ, PT, P0 ;  /* 0x000000ffff00720c */ /* 0x000fc80003f05100 */
[----:B------:R-:W-:-:S09]  /*bac0*/  SEL R0, RZ, 0x1, !P0 ;  /* 0x00000001ff007807 */ /* 0x000fd20004000000 */
.L_x_285:
[----:B------:R-:W-:Y:S05]  /*bad0*/  WARPSYNC.ALL ;  /* 0x0000000000007948 */ /* 0x000fea0003800000 */
[----:B------:R-:W-:-:S13]  /*bae0*/  ELECT P0, URZ, PT ;  /* 0x00000000003f782f */ /* 0x000fda0003800000 */
[----:B------:R-:W-:Y:S05]  /*baf0*/  @!P0 EXIT ;  /* 0x000000000000894d */ /* 0x000fea0003800000 */
[----:B------:R-:W-:-:S04]  /*bb00*/  LOP3.LUT R3, R3, 0x2, RZ, 0xfc, !PT ;  /* 0x0000000203037812 */ /* 0x000fc800078efcff */
[----:B------:R-:W-:-:S13]  /*bb10*/  ISETP.NE.AND P0, PT, R3, 0x3, PT ;  /* 0x000000030300780c */ /* 0x000fda0003f05270 */
[----:B------:R-:W-:Y:S05]  /*bb20*/  @!P0 BRA `(.L_x_286) ;  /* 0x0000000000048947 */ /* 0x000fea0003800000 */
[----:B------:R-:W-:Y:S01]  /*bb30*/  BPT.TRAP 0x1 ;  /* 0x000000040000795c */ /* 0x000fe20000300000 */
.L_x_286:
[----:B------:R-:W0:Y:S01]  /*bb40*/  S2R R5, SR_CgaCtaId ;  /* 0x0000000000057919 */ /* 0x000e220000008800 */
[----:B---3--:R-:W-:-:S05]  /*bb50*/  SHF.R.U32.HI R2, RZ, 0x1, R10 ;  /* 0x00000001ff027819 */ /* 0x008fca000001160a */
[----:B------:R-:W-:Y:S01]  /*bb60*/  IMAD.WIDE.U32 R2, R2, -0x6db6db6d, RZ ;  /* 0x9249249302027825 */ /* 0x000fe200078e00ff */
[----:B------:R-:W-:-:S04]  /*bb70*/  MOV R2, 0x400 ;  /* 0x0000040000027802 */ /* 0x000fc80000000f00 */
[----:B------:R-:W-:Y:S02]  /*bb80*/  SHF.R.U32.HI R3, RZ, 0x2, R3 ;  /* 0x00000002ff037819 */ /* 0x000fe40000011603 */
[----:B0-----:R-:W-:-:S03]  /*bb90*/  LEA R5, R5, R2, 0x18 ;  /* 0x0000000205057211 */ /* 0x001fc600078ec0ff */
[----:B------:R-:W-:Y:S02]  /*bba0*/  IMAD R2, R3, -0xe, R10 ;  /* 0xfffffff203027824 */ /* 0x000fe400078e020a */
[----:B------:R-:W-:Y:S01]  /*bbb0*/  VIADD R3, R5, 0x38070 ;  /* 0x0003807005037836 */ /* 0x000fe20000000000 */
[----:B------:R-:W-:-:S03]  /*bbc0*/  SHF.L.U32 R5, R0, 0x1f, RZ ;  /* 0x0000001f00057819 */ /* 0x000fc600000006ff */
[----:B------:R-:W-:-:S07]  /*bbd0*/  IMAD R4, R2, 0x8, R3 ;  /* 0x0000000802047824 */ /* 0x000fce00078e0203 */
.L_x_287:
[----:B0-----:R0:W1:Y:S02]  /*bbe0*/  SYNCS.PHASECHK.TRANS64.TRYWAIT P0, [R4+URZ], R5 ;  /* 0x00000005040075a7 */ /* 0x001064000800017f */
[----:B-1----:R-:W-:Y:S05]  /*bbf0*/  @!P0 NANOSLEEP.SYNCS 0x989680 ;  /* 0x009896800000895d */ /* 0x002fea0003900000 */
[----:B------:R-:W1:Y:S02]  /*bc00*/  @!P0 SYNCS.PHASECHK.TRANS64 P0, [R4+URZ], R5 ;  /* 0x00000005040085a7 */ /* 0x000e64000800007f */
[----:B-1----:R-:W-:Y:S05]  /*bc10*/  @!P0 BRA `(.L_x_287) ;  /* 0xfffffffc00f08947 */ /* 0x002fea000383ffff */
[----:B------:R-:W-:-:S05]  /*bc20*/  VIADD R2, R2, 0x1 ;  /* 0x0000000102027836 */ /* 0x000fca0000000000 */
[----:B------:R-:W-:-:S04]  /*bc30*/  ISETP.NE.AND P0, PT, R2, 0xe, PT ;  /* 0x0000000e0200780c */ /* 0x000fc80003f05270 */
[----:B0-----:R-:W-:Y:S02]  /*bc40*/  SEL R5, RZ, 0x1, P0 ;  /* 0x00000001ff057807 */ /* 0x001fe40000000000 */
[----:B------:R-:W-:Y:S02]  /*bc50*/  SEL R2, R2, RZ, P0 ;  /* 0x000000ff02027207 */ /* 0x000fe40000000000 */
[----:B------:R-:W-:-:S03]  /*bc60*/  LOP3.LUT R7, R0, R5, RZ, 0x3c, !PT ;  /* 0x0000000500077212 */ /* 0x000fc600078e3cff */
[----:B------:R-:W-:Y:S01]  /*bc70*/  IMAD R0, R2, 0x8, R3 ;  /* 0x0000000802007824 */ /* 0x000fe200078e0203 */
[----:B------:R-:W-:-:S07]  /*bc80*/  SHF.L.U32 R5, R7, 0x1f, RZ ;  /* 0x0000001f07057819 */ /* 0x000fce00000006ff */
.L_x_288:
        /* <DEDUP_REMOVED lines=11> */
.L_x_289:
        /* <DEDUP_REMOVED lines=11> */
.L_x_290:
        /* <DEDUP_REMOVED lines=11> */
.L_x_291:
        /* <DEDUP_REMOVED lines=11> */
.L_x_292:
        /* <DEDUP_REMOVED lines=11> */
.L_x_293:
        /* <DEDUP_REMOVED lines=11> */
.L_x_294:
        /* <DEDUP_REMOVED lines=11> */
.L_x_295:
        /* <DEDUP_REMOVED lines=11> */
.L_x_296:
        /* <DEDUP_REMOVED lines=11> */
.L_x_297:
        /* <DEDUP_REMOVED lines=11> */
.L_x_298:
        /* <DEDUP_REMOVED lines=11> */
.L_x_299:
        /* <DEDUP_REMOVED lines=11> */
.L_x_300:
[----:B0-----:R0:W1:Y:S02]  /*c4d0*/  SYNCS.PHASECHK.TRANS64.TRYWAIT P0, [R2+URZ], R3 ;  /* 0x00000003020075a7 */ /* 0x001064000800017f */
[----:B-1----:R-:W-:Y:S05]  /*c4e0*/  @!P0 NANOSLEEP.SYNCS 0x989680 ;  /* 0x009896800000895d */ /* 0x002fea0003900000 */
[----:B------:R-:W1:Y:S02]  /*c4f0*/  @!P0 SYNCS.PHASECHK.TRANS64 P0, [R2+URZ], R3 ;  /* 0x00000003020085a7 */ /* 0x000e64000800007f */
[----:B-1----:R-:W-:Y:S05]  /*c500*/  @P0 EXIT ;  /* 0x000000000000094d */ /* 0x002fea0003800000 */
[----:B------:R-:W-:Y:S05]  /*c510*/  BRA `(.L_x_300) ;  /* 0xfffffffc00ec7947 */ /* 0x000fea000383ffff */
.L_x_301:
[----:B------:R-:W-:-:S00]  /*c520*/  BRA `(.L_x_301) ;  /* 0xfffffffc00fc7947 */ /* 0x000fc0000383ffff */
[----:B------:R-:W-:-:S00]  /*c530*/  NOP ;  /* 0x0000000000007918 */ /* 0x000fc00000000000 */
        /* <DEDUP_REMOVED lines=12> */
.L_x_302:


//--------------------- .nv.shared._ZN7cutlass13device_kernelINS_4conv6kernel13ConvUniversalINS1_16ConvProblemShapeILNS1_8OperatorE2ELi3EEENS1_10collective14CollectiveConvINS1_46MainloopSm90TmaGmmaWarpSpecializedImplicitGemmILS5_2ELi14ELi3EN4cute5tupleIJNSA_1CILi2EEENSC_ILi1EEESE_EEENS1_36KernelImplicitTmaWarpSpecializedSm90ELi1EEENSB_IJNSC_ILi128EEENSB_IJSI_EEENSB_IJNSC_ILi32EEEEEEEEENS_6half_tESN_NSA_8TiledMMAINSA_8MMA_AtomIJNSA_4SM904GMMA26MMA_64x128x16_F32F16F16_SSILNSR_5MajorE1ELST_1ELNSR_7ScaleInE1ELSU_1EEEEEENSA_6LayoutINSB_IJSE_SE_SE_EEENSB_IJNSC_ILi0EEESZ_SZ_EEEEENSB_IJNSA_10UnderscoreES12_S12_EEEEENS7_6detail26Sm90ImplicitGemmTileTraitsINSA_13SM90_TMA_LOADENSA_14ComposedLayoutINSA_7SwizzleILi3ELi4ELi3EEENSA_18smem_ptr_flag_bitsILi16EEENSX_INSB_IJNSB_IJNSC_ILi64EEESD_EEENSB_IJNSC_ILi8EEENSC_ILi4EEEEEENSB_IJSE_NSC_ILi14EEEEEEEEENSB_IJNSB_IJSE_NSC_ILi2048EEEEEENSB_IJS1D_NSC_ILi512EEEEEENSB_IJSZ_NSC_ILi4096EEEEEEEEEEEEEvEENS16_INSA_30SM90_TMA_LOAD_IM2COL_MULTICASTES1T_vEEEENS_8epilogue10collective6detail29Sm90TmaWarpSpecializedAdapterINS1Z_15DefaultEpilogueISN_NSB_IJlNSB_IJSE_lllEEESZ_EEES24_NS1Y_6thread17LinearCombinationISN_Li1EffLNS25_9ScaleType4KindE0ELNS_15FloatRoundStyleE2ESN_EENS_4gemm15EpilogueDefaultEEEEEvvEEEEvNT_6ParamsE --------------------------
	.section	.nv.shared._ZN7cutlass13device_kernelINS_4conv6kernel13ConvUniversalINS1_16ConvProblemShapeILNS1_8OperatorE2ELi3EEENS1_10collective14CollectiveConvINS1_46MainloopSm90TmaGmmaWarpSpecializedImplicitGemmILS5_2ELi14ELi3EN4cute5tupleIJNSA_1CILi2EEENSC_ILi1EEESE_EEENS1_36KernelImplicitTmaWarpSpecializedSm90ELi1EEENSB_IJNSC_ILi128EEENSB_IJSI_EEENSB_IJNSC_ILi32EEEEEEEEENS_6half_tESN_NSA_8TiledMMAINSA_8MMA_AtomIJNSA_4SM904GMMA26MMA_64x128x16_F32F16F16_SSILNSR_5MajorE1ELST_1ELNSR_7ScaleInE1ELSU_1EEEEEENSA_6LayoutINSB_IJSE_SE_SE_EEENSB_IJNSC_ILi0EEESZ_SZ_EEEEENSB_IJNSA_10UnderscoreES12_S12_EEEEENS7_6detail26Sm90ImplicitGemmTileTraitsINSA_13SM90_TMA_LOADENSA_14ComposedLayoutINSA_7SwizzleILi3ELi4ELi3EEENSA_18smem_ptr_flag_bitsILi16EEENSX_INSB_IJNSB_IJNSC_ILi64EEESD_EEENSB_IJNSC_ILi8EEENSC_ILi4EEEEEENSB_IJSE_NSC_ILi14EEEEEEEEENSB_IJNSB_IJSE_NSC_ILi2048EEEEEENSB_IJS1D_NSC_ILi512EEEEEENSB_IJSZ_NSC_ILi4096EEEEEEEEEEEEEvEENS16_INSA_30SM90_TMA_LOAD_IM2COL_MULTICASTES1T_vEEEENS_8epilogue10collective6detail29Sm90TmaWarpSpecializedAdapterINS1Z_15DefaultEpilogueISN_NSB_IJlNSB_IJSE_lllEEESZ_EEES24_NS1Y_6thread17LinearCombinationISN_Li1EffLNS25_9ScaleType4KindE0ELNS_15FloatRoundStyleE2ESN_EENS_4gemm15EpilogueDefaultEEEEEvvEEEEvNT_6ParamsE,"aw",@nobits
	.sectionflags	@""
	.align	16
	.zero		1024


//--------------------- .nv.shared.reserved.0     --------------------------
	.section	.nv.shared.reserved.0,"aw",@nobits
	.weak		__nv_reservedSMEM_offset_0_alias
	.size		__nv_reservedSMEM_offset_0_alias, 0, 0
	.other		__nv_reservedSMEM_offset_0_alias,@"STO_CUDA_RESERVED_SHARED STV_DEFAULT"
__nv_reservedSMEM_offset_0_alias:
	.zero		0


//--------------------- .nv.global                --------------------------
	.section	.nv.global,"aw",@nobits
.nv.global:
	.type		_ZN39_INTERNAL_f7fbccc3_4_k_cu_823a945a_36334cute1_E,@object
	.size		_ZN39_INTERNAL_f7fbccc3_4_k_cu_823a945a_36334cute1_E,(_ZN39_INTERNAL_f7fbccc3_4_k_cu_823a945a_36334cuda3std3__45__cpo6cbeginE - _ZN39_INTERNAL_f7fbccc3_4_k_cu_823a945a_36334cute1_E)
_ZN39_INTERNAL_f7fbccc3_4_k_cu_823a945a_36334cute1_E:
	.zero		1
	.type		_ZN39_INTERNAL_f7fbccc3_4_k_cu_823a945a_36334cuda3std3__45__cpo6cbeginE,@object
	.size		_ZN39_INTERNAL_f7fbccc3_4_k_cu_823a945a_36334cuda3std3__45__cpo6cbeginE,(_ZN39_INTERNAL_f7fbccc3_4_k_cu_823a945a_36334cuda3std3__48in_placeE - _ZN39_INTERNAL_f7fbccc3_4_k_cu_823a945a_36334cuda3std3__45__cpo6cbeginE)
_ZN39_INTERNAL_f7fbccc3_4_k_cu_823a945a_36334cuda3std3__45__cpo6cbeginE:
	.zero		1
	.type		_ZN39_INTERNAL_f7fbccc3_4_k_cu_823a945a_36334cuda3std3__48in_placeE,@object
	.size		_ZN39_INTERNAL_f7fbccc3_4_k_cu_823a945a_36334cuda3std3__48in_placeE,(_ZN39_INTERNAL_f7fbccc3_4_k_cu_823a945a_36334cuda3std6ranges3__45__cpo9iter_moveE - _ZN39_INTERNAL_f7fbccc3_4_k_cu_823a945a_36334cuda3std3__48in_placeE)
_ZN39_INTERNAL_f7fbccc3_4_k_cu_823a945a_36334cuda3std3__48in_placeE:
	.zero		1
	.type		_ZN39_INTERNAL_f7fbccc3_4_k_cu_823a945a_36334cuda3std6ranges3__45__cpo9iter_moveE,@object
	.size		_ZN39_INTERNAL_f7fbccc3_4_k_cu_823a945a_36334cuda3std6ranges3__45__cpo9iter_moveE,(_ZN39_INTERNAL_f7fbccc3_4_k_cu_823a945a_36334cuda3std3__45__cpo5beginE - _ZN39_INTERNAL_f7fbccc3_4_k_cu_823a945a_36334cuda3std6ranges3__45__cpo9iter_moveE)
_ZN39_INTERNAL_f7fbccc3_4_k_cu_823a945a_36334cuda3std6ranges3__45__cpo9iter_moveE:
	.zero		1
	.type		_ZN39_INTERNAL_f7fbccc3_4_k_cu_823a945a_36334cuda3std3__45__cpo5beginE,@object
	.size		_ZN39_INTERNAL_f7fbccc3_4_k_cu_823a945a_36334cuda3std3__45__cpo5beginE,(_ZN39_INTERNAL_f7fbccc3_4_k_cu_823a945a_36334cuda3std3__441_GLOBAL__N__f7fbccc3_4_k_cu_823a945a_36336ignoreE - _ZN39_INTERNAL_f7fbccc3_4_k_cu_823a945a_36334cuda3std3__45__cpo5beginE)
_ZN39_INTERNAL_f7fbccc3_4_k_cu_823a945a_36334cuda3std3__45__cpo5beginE:
	.zero		1
	.type		_ZN39_INTERNAL_f7fbccc3_4_k_cu_823a945a_36334cuda3std3__441_GLOBAL__N__f7fbccc3_4_k_cu_823a945a_36336ignoreE,@object
	.size		_ZN39_INTERNAL_f7fbccc3_4_k_cu_823a945a_36334cuda3std3__441_GLOBAL__N__f7fbccc3_4_k_cu_823a945a_36336ignoreE,(_ZN39_INTERNAL_f7fbccc3_4_k_cu_823a945a_36334cute7productE - _ZN39_INTERNAL_f7fbccc3_4_k_cu_823a945a_36334cuda3std3__441_GLOBAL__N__f7fbccc3_4_k_cu_823a945a_36336ignoreE)
_ZN39_INTERNAL_f7fbccc3_4_k_cu_823a945a_36334cuda3std3__441_GLOBAL__N__f7fbccc3_4_k_cu_823a945a_36336ignoreE:
	.zero		1
	.type		_ZN39_INTERNAL_f7fbccc3_4_k_cu_823a945a_36334cute7productE,@object
	.size		_ZN39_INTERNAL_f7fbccc3_4_k_cu_823a945a_36334cute7productE,(_ZN39_INTERNAL_f7fbccc3_4_k_cu_823a945a_36334cuda3std3__45__cpo3endE - _ZN39_INTERNAL_f7fbccc3_4_k_cu_823a945a_36334cute7productE)
_ZN39_INTERNAL_f7fbccc3_4_k_cu_823a945a_36334cute7productE:
	.zero		1
	.type		_ZN39_INTERNAL_f7fbccc3_4_k_cu_823a945a_36334cuda3std3__45__cpo3endE,@object
	.size		_ZN39_INTERNAL_f7fbccc3_4_k_cu_823a945a_36334cuda3std3__45__cpo3endE,(_ZN39_INTERNAL_f7fbccc3_4_k_cu_823a945a_36334cuda3std3__419piecewise_constructE - _ZN39_INTERNAL_f7fbccc3_4_k_cu_823a945a_36334cuda3std3__45__cpo3endE)
_ZN39_INTERNAL_f7fbccc3_4_k_cu_823a945a_36334cuda3std3__45__cpo3endE:
	.zero		1
	.type		_ZN39_INTERNAL_f7fbccc3_4_k_cu_823a945a_36334cuda3std3__419piecewise_constructE,@object
	.size		_ZN39_INTERNAL_f7fbccc3_4_k_cu_823a945a_36334cuda3std3__419piecewise_constructE,(_ZN39_INTERNAL_f7fbccc3_4_k_cu_823a945a_36334cuda3std3__45__cpo4cendE - _ZN39_INTERNAL_f7fbccc3_4_k_cu_823a945a_36334cuda3std3__419piecewise_constructE)
_ZN39_INTERNAL_f7fbccc3_4_k_cu_823a945a_36334cuda3std3__419piecewise_constructE:
	.zero		1
	.type		_ZN39_INTERNAL_f7fbccc3_4_k_cu_823a945a_36334cuda3std3__45__cpo4cendE,@object
	.size		_ZN39_INTERNAL_f7fbccc3_4_k_cu_823a945a_36334cuda3std3__45__cpo4cendE,(_ZN39_INTERNAL_f7fbccc3_4_k_cu_823a945a_36334cuda3std6ranges3__45__cpo4swapE - _ZN39_INTERNAL_f7fbccc3_4_k_cu_823a945a_36334cuda3std3__45__cpo4cendE)
_ZN39_INTERNAL_f7fbccc3_4_k_cu_823a945a_36334cuda3std3__45__cpo4cendE:
	.zero		1
	.type		_ZN39_INTERNAL_f7fbccc3_4_k_cu_823a945a_36334cuda3std6ranges3__45__cpo4swapE,@object
	.size		_ZN39_INTERNAL_f7fbccc3_4_k_cu_823a945a_36334cuda3std6ranges3__45__cpo4swapE,(.L_7 - _ZN39_INTERNAL_f7fbccc3_4_k_cu_823a945a_36334cuda3std6ranges3__45__cpo4swapE)
_ZN39_INTERNAL_f7fbccc3_4_k_cu_823a945a_36334cuda3std6ranges3__45__cpo4swapE:
	.zero		1
.L_7:


//--------------------- .nv.constant0._ZN7cutlass13device_kernelINS_4conv6kernel13ConvUniversalINS1_16ConvProblemShapeILNS1_8OperatorE2ELi3EEENS1_10collective14CollectiveConvINS1_46MainloopSm90TmaGmmaWarpSpecializedImplicitGemmILS5_2ELi14ELi3EN4cute5tupleIJNSA_1CILi2EEENSC_ILi1EEESE_EEENS1_36KernelImplicitTmaWarpSpecializedSm90ELi1EEENSB_IJNSC_ILi128EEENSB_IJSI_EEENSB_IJNSC_ILi32EEEEEEEEENS_6half_tESN_NSA_8TiledMMAINSA_8MMA_AtomIJNSA_4SM904GMMA26MMA_64x128x16_F32F16F16_SSILNSR_5MajorE1ELST_1ELNSR_7ScaleInE1ELSU_1EEEEEENSA_6LayoutINSB_IJSE_SE_SE_EEENSB_IJNSC_ILi0EEESZ_SZ_EEEEENSB_IJNSA_10UnderscoreES12_S12_EEEEENS7_6detail26Sm90ImplicitGemmTileTraitsINSA_13SM90_TMA_LOADENSA_14ComposedLayoutINSA_7SwizzleILi3ELi4ELi3EEENSA_18smem_ptr_flag_bitsILi16EEENSX_INSB_IJNSB_IJNSC_ILi64EEESD_EEENSB_IJNSC_ILi8EEENSC_ILi4EEEEEENSB_IJSE_NSC_ILi14EEEEEEEEENSB_IJNSB_IJSE_NSC_ILi2048EEEEEENSB_IJS1D_NSC_ILi512EEEEEENSB_IJSZ_NSC_ILi4096EEEEEEEEEEEEEvEENS16_INSA_30SM90_TMA_LOAD_IM2COL_MULTICASTES1T_vEEEENS_8epilogue10collective6detail29Sm90TmaWarpSpecializedAdapterINS1Z_15DefaultEpilogueISN_NSB_IJlNSB_IJSE_lllEEESZ_EEES24_NS1Y_6thread17LinearCombinationISN_Li1EffLNS25_9ScaleType4KindE0ELNS_15FloatRoundStyleE2ESN_EENS_4gemm15EpilogueDefaultEEEEEvvEEEEvNT_6ParamsE --------------------------
	.section	.nv.constant0._ZN7cutlass13device_kernelINS_4conv6kernel13ConvUniversalINS1_16ConvProblemShapeILNS1_8OperatorE2ELi3EEENS1_10collective14CollectiveConvINS1_46MainloopSm90TmaGmmaWarpSpecializedImplicitGemmILS5_2ELi14ELi3EN4cute5tupleIJNSA_1CILi2EEENSC_ILi1EEESE_EEENS1_36KernelImplicitTmaWarpSpecializedSm90ELi1EEENSB_IJNSC_ILi128EEENSB_IJSI_EEENSB_IJNSC_ILi32EEEEEEEEENS_6half_tESN_NSA_8TiledMMAINSA_8MMA_AtomIJNSA_4SM904GMMA26MMA_64x128x16_F32F16F16_SSILNSR_5MajorE1ELST_1ELNSR_7ScaleInE1ELSU_1EEEEEENSA_6LayoutINSB_IJSE_SE_SE_EEENSB_IJNSC_ILi0EEESZ_SZ_EEEEENSB_IJNSA_10UnderscoreES12_S12_EEEEENS7_6detail26Sm90ImplicitGemmTileTraitsINSA_13SM90_TMA_LOADENSA_14ComposedLayoutINSA_7SwizzleILi3ELi4ELi3EEENSA_18smem_ptr_flag_bitsILi16EEENSX_INSB_IJNSB_IJNSC_ILi64EEESD_EEENSB_IJNSC_ILi8EEENSC_ILi4EEEEEENSB_IJSE_NSC_ILi14EEEEEEEEENSB_IJNSB_IJSE_NSC_ILi2048EEEEEENSB_IJS1D_NSC_ILi512EEEEEENSB_IJSZ_NSC_ILi4096EEEEEEEEEEEEEvEENS16_INSA_30SM90_TMA_LOAD_IM2COL_MULTICASTES1T_vEEEENS_8epilogue10collective6detail29Sm90TmaWarpSpecializedAdapterINS1Z_15DefaultEpilogueISN_NSB_IJlNSB_IJSE_lllEEESZ_EEES24_NS1Y_6thread17LinearCombinationISN_Li1EffLNS25_9ScaleType4KindE0ELNS_15FloatRoundStyleE2ESN_EENS_4gemm15EpilogueDefaultEEEEEvvEEEEvNT_6ParamsE,"a",@progbits
	.sectionflags	@""
	.align	4
.nv.constant0._ZN7cutlass13device_kernelINS_4conv6kernel13ConvUniversalINS1_16ConvProblemShapeILNS1_8OperatorE2ELi3EEENS1_10collective14CollectiveConvINS1_46MainloopSm90TmaGmmaWarpSpecializedImplicitGemmILS5_2ELi14ELi3EN4cute5tupleIJNSA_1CILi2EEENSC_ILi1EEESE_EEENS1_36KernelImplicitTmaWarpSpecializedSm90ELi1EEENSB_IJNSC_ILi128EEENSB_IJSI_EEENSB_IJNSC_ILi32EEEEEEEEENS_6half_tESN_NSA_8TiledMMAINSA_8MMA_AtomIJNSA_4SM904GMMA26MMA_64x128x16_F32F16F16_SSILNSR_5MajorE1ELST_1ELNSR_7ScaleInE1ELSU_1EEEEEENSA_6LayoutINSB_IJSE_SE_SE_EEENSB_IJNSC_ILi0EEESZ_SZ_EEEEENSB_IJNSA_10UnderscoreES12_S12_EEEEENS7_6detail26Sm90ImplicitGemmTileTraitsINSA_13SM90_TMA_LOADENSA_14ComposedLayoutINSA_7SwizzleILi3ELi4ELi3EEENSA_18smem_ptr_flag_bitsILi16EEENSX_INSB_IJNSB_IJNSC_ILi64EEESD_EEENSB_IJNSC_ILi8EEENSC_ILi4EEEEEENSB_IJSE_NSC_ILi14EEEEEEEEENSB_IJNSB_IJSE_NSC_ILi2048EEEEEENSB_IJS1D_NSC_ILi512EEEEEENSB_IJSZ_NSC_ILi4096EEEEEEEEEEEEEvEENS16_INSA_30SM90_TMA_LOAD_IM2COL_MULTICASTES1T_vEEEENS_8epilogue10collective6detail29Sm90TmaWarpSpecializedAdapterINS1Z_15DefaultEpilogueISN_NSB_IJlNSB_IJSE_lllEEESZ_EEES24_NS1Y_6thread17LinearCombinationISN_Li1EffLNS25_9ScaleType4KindE0ELNS_15FloatRoundStyleE2ESN_EENS_4gemm15EpilogueDefaultEEEEEvvEEEEvNT_6ParamsE:
	.zero		1664


//--------------------- SYMBOLS --------------------------

	.type		.nv.reservedSmem.offset0,@object
	.size		.nv.reservedSmem.offset0,0x4
